	.target	sm_100a

	.elftype	@"ET_EXEC"


//--------------------- .note.nv.tkinfo           --------------------------
	.section	.note.nv.tkinfo,"",@"SHT_NOTE"
	.sectionflags	@"SHF_NOTE_NV_TKINFO"
	.tkinfo
        /*0018*/ 	.word	0x00000002
        /*0030*/ 	.string	""
        /*0030*/ 	.string	"ptxas"
        /*0030*/ 	.string	"Cuda compilation tools, release 13.0, V13.0.88"
        /*0030*/ 	.string	"Build cuda_13.0.r13.0/compiler.36424714_0"
        /*0030*/ 	.string	"-arch sm_100a -m 64 "



//--------------------- .note.nv.cuinfo           --------------------------
	.section	.note.nv.cuinfo,"",@"SHT_NOTE"
	.sectionflags	@"SHF_NOTE_NV_CUINFO"
        /*0018*/ 	.short	0x0002
        /*001a*/ 	.short	0x0064
        /*001c*/ 	.short	0x0082
	.zero		2


//--------------------- .nv.info                  --------------------------
	.section	.nv.info,"",@"SHT_CUDA_INFO"
	.align	4


	//----- nvinfo : EIATTR_REGCOUNT
	.align		4
        /*0000*/ 	.byte	0x04, 0x2f
        /*0002*/ 	.short	(.L_12 - .L_11)
	.align		4
.L_11:
        /*0004*/ 	.word	index@(_ZN7cutlass13device_kernelIN5flash11enable_sm90INS1_16FlashAttnFwdSm90INS1_25CollectiveMainloopFwdSm90ILi2EN4cute5tupleIJNS5_1CILi1EEES8_S8_EEENS6_IJNS7_ILi192EEENS7_ILi128EEENS7_ILi96EEEEEELi96ENS_12float_e4m3_tEfNS_4arch4Sm90ELb1ELb0ELb0ELb1ELb0ELb1ELb0ELb1ELb1ELb1ELb1ELb0EEENS1_21CollectiveEpilogueFwdINS6_IJSA_SC_SB_EEES9_NS_10bfloat16_tESG_Li384ELb1ELb1ELb1ELb1EEENS1_36VarlenDynamicPersistentTileSchedulerILi192ELi128ELi384ELi128ELb1ELb1ELb1ELb1ELb1ELb1EEEEEEEEEvNT_6ParamsE)
        /*0008*/ 	.word	0x00000004


	//----- nvinfo : EIATTR_FRAME_SIZE
	.align		4
.L_12:
        /*000c*/ 	.byte	0x04, 0x11
        /*000e*/ 	.short	(.L_14 - .L_13)
	.align		4
.L_13:
        /*0010*/ 	.word	index@(_ZN7cutlass13device_kernelIN5flash11enable_sm90INS1_16FlashAttnFwdSm90INS1_25CollectiveMainloopFwdSm90ILi2EN4cute5tupleIJNS5_1CILi1EEES8_S8_EEENS6_IJNS7_ILi192EEENS7_ILi128EEENS7_ILi96EEEEEELi96ENS_12float_e4m3_tEfNS_4arch4Sm90ELb1ELb0ELb0ELb1ELb0ELb1ELb0ELb1ELb1ELb1ELb1ELb0EEENS1_21CollectiveEpilogueFwdINS6_IJSA_SC_SB_EEES9_NS_10bfloat16_tESG_Li384ELb1ELb1ELb1ELb1EEENS1_36VarlenDynamicPersistentTileSchedulerILi192ELi128ELi384ELi128ELb1ELb1ELb1ELb1ELb1ELb1EEEEEEEEEvNT_6ParamsE)
        /*0014*/ 	.word	0x00000000


	//----- nvinfo : EIATTR_REGCOUNT
	.align		4
.L_14:
        /*0018*/ 	.byte	0x04, 0x2f
        /*001a*/ 	.short	(.L_16 - .L_15)
	.align		4
.L_15:
        /*001c*/ 	.word	index@(_ZN7cutlass13device_kernelIN5flash11enable_sm90INS1_16FlashAttnFwdSm90INS1_25CollectiveMainloopFwdSm90ILi2EN4cute5tupleIJNS5_1CILi1EEES8_S8_EEENS6_IJNS7_ILi192EEENS7_ILi128EEENS7_ILi96EEEEEELi96ENS_12float_e4m3_tEfNS_4arch4Sm90ELb1ELb0ELb0ELb1ELb0ELb0ELb0ELb1ELb1ELb1ELb1ELb0EEENS1_21CollectiveEpilogueFwdINS6_IJSA_SC_SB_EEES9_NS_10bfloat16_tESG_Li384ELb1ELb1ELb1ELb1EEENS1_36VarlenDynamicPersistentTileSchedulerILi192ELi128ELi384ELi128ELb1ELb1ELb1ELb1ELb1ELb1EEEEEEEEEvNT_6ParamsE)
        /*0020*/ 	.word	0x00000004


	//----- nvinfo : EIATTR_FRAME_SIZE
	.align		4
.L_16:
        /*0024*/ 	.byte	0x04, 0x11
        /*0026*/ 	.short	(.L_18 - .L_17)
	.align		4
.L_17:
        /*0028*/ 	.word	index@(_ZN7cutlass13device_kernelIN5flash11enable_sm90INS1_16FlashAttnFwdSm90INS1_25CollectiveMainloopFwdSm90ILi2EN4cute5tupleIJNS5_1CILi1EEES8_S8_EEENS6_IJNS7_ILi192EEENS7_ILi128EEENS7_ILi96EEEEEELi96ENS_12float_e4m3_tEfNS_4arch4Sm90ELb1ELb0ELb0ELb1ELb0ELb0ELb0ELb1ELb1ELb1ELb1ELb0EEENS1_21CollectiveEpilogueFwdINS6_IJSA_SC_SB_EEES9_NS_10bfloat16_tESG_Li384ELb1ELb1ELb1ELb1EEENS1_36VarlenDynamicPersistentTileSchedulerILi192ELi128ELi384ELi128ELb1ELb1ELb1ELb1ELb1ELb1EEEEEEEEEvNT_6ParamsE)
        /*002c*/ 	.word	0x00000000


	//----- nvinfo : EIATTR_REGCOUNT
	.align		4
.L_18:
        /*0030*/ 	.byte	0x04, 0x2f
        /*0032*/ 	.short	(.L_20 - .L_19)
	.align		4
.L_19:
        /*0034*/ 	.word	index@(_ZN7cutlass13device_kernelIN5flash11enable_sm90INS1_16FlashAttnFwdSm90INS1_25CollectiveMainloopFwdSm90ILi2EN4cute5tupleIJNS5_1CILi1EEES8_S8_EEENS6_IJNS7_ILi192EEENS7_ILi128EEENS7_ILi96EEEEEELi96ENS_12float_e4m3_tEfNS_4arch4Sm90ELb1ELb0ELb0ELb0ELb0ELb0ELb0ELb1ELb1ELb1ELb1ELb0EEENS1_21CollectiveEpilogueFwdINS6_IJSA_SC_SB_EEES9_NS_10bfloat16_tESG_Li384ELb0ELb1ELb1ELb1EEENS1_19SingleTileSchedulerILb0ELb1ELb1ELi192EEEEEEEEEvNT_6ParamsE)
        /*0038*/ 	.word	0x00000004


	//----- nvinfo : EIATTR_FRAME_SIZE
	.align		4
.L_20:
        /*003c*/ 	.byte	0x04, 0x11
        /*003e*/ 	.short	(.L_22 - .L_21)
	.align		4
.L_21:
        /*0040*/ 	.word	index@(_ZN7cutlass13device_kernelIN5flash11enable_sm90INS1_16FlashAttnFwdSm90INS1_25CollectiveMainloopFwdSm90ILi2EN4cute5tupleIJNS5_1CILi1EEES8_S8_EEENS6_IJNS7_ILi192EEENS7_ILi128EEENS7_ILi96EEEEEELi96ENS_12float_e4m3_tEfNS_4arch4Sm90ELb1ELb0ELb0ELb0ELb0ELb0ELb0ELb1ELb1ELb1ELb1ELb0EEENS1_21CollectiveEpilogueFwdINS6_IJSA_SC_SB_EEES9_NS_10bfloat16_tESG_Li384ELb0ELb1ELb1ELb1EEENS1_19SingleTileSchedulerILb0ELb1ELb1ELi192EEEEEEEEEvNT_6ParamsE)
        /*0044*/ 	.word	0x00000000


	//----- nvinfo : EIATTR_REGCOUNT
	.align		4
.L_22:
        /*0048*/ 	.byte	0x04, 0x2f
        /*004a*/ 	.short	(.L_24 - .L_23)
	.align		4
.L_23:
        /*004c*/ 	.word	index@(_ZN7cutlass13device_kernelIN5flash11enable_sm90INS1_16FlashAttnFwdSm90INS1_25CollectiveMainloopFwdSm90ILi2EN4cute5tupleIJNS5_1CILi1EEES8_S8_EEENS6_IJNS7_ILi192EEENS7_ILi128EEENS7_ILi96EEEEEELi96ENS_12float_e4m3_tEfNS_4arch4Sm90ELb0ELb1ELb0ELb1ELb0ELb1ELb0ELb1ELb1ELb1ELb1ELb0EEENS1_21CollectiveEpilogueFwdINS6_IJSA_SC_SB_EEES9_NS_10bfloat16_tESG_Li384ELb1ELb1ELb1ELb1EEENS1_36VarlenDynamicPersistentTileSchedulerILi192ELi128ELi384ELi128ELb1ELb1ELb1ELb1ELb0ELb1EEEEEEEEEvNT_6ParamsE)
        /*0050*/ 	.word	0x00000004


	//----- nvinfo : EIATTR_FRAME_SIZE
	.align		4
.L_24:
        /*0054*/ 	.byte	0x04, 0x11
        /*0056*/ 	.short	(.L_26 - .L_25)
	.align		4
.L_25:
        /*0058*/ 	.word	index@(_ZN7cutlass13device_kernelIN5flash11enable_sm90INS1_16FlashAttnFwdSm90INS1_25CollectiveMainloopFwdSm90ILi2EN4cute5tupleIJNS5_1CILi1EEES8_S8_EEENS6_IJNS7_ILi192EEENS7_ILi128EEENS7_ILi96EEEEEELi96ENS_12float_e4m3_tEfNS_4arch4Sm90ELb0ELb1ELb0ELb1ELb0ELb1ELb0ELb1ELb1ELb1ELb1ELb0EEENS1_21CollectiveEpilogueFwdINS6_IJSA_SC_SB_EEES9_NS_10bfloat16_tESG_Li384ELb1ELb1ELb1ELb1EEENS1_36VarlenDynamicPersistentTileSchedulerILi192ELi128ELi384ELi128ELb1ELb1ELb1ELb1ELb0ELb1EEEEEEEEEvNT_6ParamsE)
        /*005c*/ 	.word	0x00000000


	//----- nvinfo : EIATTR_REGCOUNT
	.align		4
.L_26:
        /*0060*/ 	.byte	0x04, 0x2f
        /*0062*/ 	.short	(.L_28 - .L_27)
	.align		4
.L_27:
        /*0064*/ 	.word	index@(_ZN7cutlass13device_kernelIN5flash11enable_sm90INS1_16FlashAttnFwdSm90INS1_25CollectiveMainloopFwdSm90ILi2EN4cute5tupleIJNS5_1CILi1EEES8_S8_EEENS6_IJNS7_ILi192EEENS7_ILi128EEENS7_ILi96EEEEEELi96ENS_12float_e4m3_tEfNS_4arch4Sm90ELb0ELb1ELb0ELb1ELb0ELb0ELb0ELb1ELb1ELb1ELb1ELb0EEENS1_21CollectiveEpilogueFwdINS6_IJSA_SC_SB_EEES9_NS_10bfloat16_tESG_Li384ELb1ELb1ELb1ELb1EEENS1_36VarlenDynamicPersistentTileSchedulerILi192ELi128ELi384ELi128ELb1ELb1ELb1ELb1ELb0ELb1EEEEEEEEEvNT_6ParamsE)
        /*0068*/ 	.word	0x00000004


	//----- nvinfo : EIATTR_FRAME_SIZE
	.align		4
.L_28:
        /*006c*/ 	.byte	0x04, 0x11
        /*006e*/ 	.short	(.L_30 - .L_29)
	.align		4
.L_29:
        /*0070*/ 	.word	index@(_ZN7cutlass13device_kernelIN5flash11enable_sm90INS1_16FlashAttnFwdSm90INS1_25CollectiveMainloopFwdSm90ILi2EN4cute5tupleIJNS5_1CILi1EEES8_S8_EEENS6_IJNS7_ILi192EEENS7_ILi128EEENS7_ILi96EEEEEELi96ENS_12float_e4m3_tEfNS_4arch4Sm90ELb0ELb1ELb0ELb1ELb0ELb0ELb0ELb1ELb1ELb1ELb1ELb0EEENS1_21CollectiveEpilogueFwdINS6_IJSA_SC_SB_EEES9_NS_10bfloat16_tESG_Li384ELb1ELb1ELb1ELb1EEENS1_36VarlenDynamicPersistentTileSchedulerILi192ELi128ELi384ELi128ELb1ELb1ELb1ELb1ELb0ELb1EEEEEEEEEvNT_6ParamsE)
        /*0074*/ 	.word	0x00000000


	//----- nvinfo : EIATTR_REGCOUNT
	.align		4
.L_30:
        /*0078*/ 	.byte	0x04, 0x2f
        /*007a*/ 	.short	(.L_32 - .L_31)
	.align		4
.L_31:
        /*007c*/ 	.word	index@(_ZN7cutlass13device_kernelIN5flash11enable_sm90INS1_16FlashAttnFwdSm90INS1_25CollectiveMainloopFwdSm90ILi2EN4cute5tupleIJNS5_1CILi1EEES8_S8_EEENS6_IJNS7_ILi192EEENS7_ILi128EEENS7_ILi96EEEEEELi96ENS_12float_e4m3_tEfNS_4arch4Sm90ELb0ELb1ELb0ELb0ELb0ELb0ELb0ELb1ELb1ELb1ELb1ELb0EEENS1_21CollectiveEpilogueFwdINS6_IJSA_SC_SB_EEES9_NS_10bfloat16_tESG_Li384ELb0ELb1ELb1ELb1EEENS1_19SingleTileSchedulerILb0ELb1ELb1ELi192EEEEEEEEEvNT_6ParamsE)
        /*0080*/ 	.word	0x00000004


	//----- nvinfo : EIATTR_FRAME_SIZE
	.align		4
.L_32:
        /*0084*/ 	.byte	0x04, 0x11
        /*0086*/ 	.short	(.L_34 - .L_33)
	.align		4
.L_33:
        /*0088*/ 	.word	index@(_ZN7cutlass13device_kernelIN5flash11enable_sm90INS1_16FlashAttnFwdSm90INS1_25CollectiveMainloopFwdSm90ILi2EN4cute5tupleIJNS5_1CILi1EEES8_S8_EEENS6_IJNS7_ILi192EEENS7_ILi128EEENS7_ILi96EEEEEELi96ENS_12float_e4m3_tEfNS_4arch4Sm90ELb0ELb1ELb0ELb0ELb0ELb0ELb0ELb1ELb1ELb1ELb1ELb0EEENS1_21CollectiveEpilogueFwdINS6_IJSA_SC_SB_EEES9_NS_10bfloat16_tESG_Li384ELb0ELb1ELb1ELb1EEENS1_19SingleTileSchedulerILb0ELb1ELb1ELi192EEEEEEEEEvNT_6ParamsE)
        /*008c*/ 	.word	0x00000000


	//----- nvinfo : EIATTR_REGCOUNT
	.align		4
.L_34:
        /*0090*/ 	.byte	0x04, 0x2f
        /*0092*/ 	.short	(.L_36 - .L_35)
	.align		4
.L_35:
        /*0094*/ 	.word	index@(_ZN7cutlass13device_kernelIN5flash11enable_sm90INS1_16FlashAttnFwdSm90INS1_25CollectiveMainloopFwdSm90ILi2EN4cute5tupleIJNS5_1CILi1EEES8_S8_EEENS6_IJNS7_ILi192EEENS7_ILi128EEENS7_ILi96EEEEEELi96ENS_12float_e4m3_tEfNS_4arch4Sm90ELb0ELb0ELb0ELb1ELb0ELb1ELb0ELb1ELb1ELb1ELb1ELb0EEENS1_21CollectiveEpilogueFwdINS6_IJSA_SC_SB_EEES9_NS_10bfloat16_tESG_Li384ELb1ELb1ELb1ELb1EEENS1_36VarlenDynamicPersistentTileSchedulerILi192ELi128ELi384ELi128ELb1ELb1ELb1ELb0ELb1ELb1EEEEEEEEEvNT_6ParamsE)
        /*0098*/ 	.word	0x00000004


	//----- nvinfo : EIATTR_FRAME_SIZE
	.align		4
.L_36:
        /*009c*/ 	.byte	0x04, 0x11
        /*009e*/ 	.short	(.L_38 - .L_37)
	.align		4
.L_37:
        /*00a0*/ 	.word	index@(_ZN7cutlass13device_kernelIN5flash11enable_sm90INS1_16FlashAttnFwdSm90INS1_25CollectiveMainloopFwdSm90ILi2EN4cute5tupleIJNS5_1CILi1EEES8_S8_EEENS6_IJNS7_ILi192EEENS7_ILi128EEENS7_ILi96EEEEEELi96ENS_12float_e4m3_tEfNS_4arch4Sm90ELb0ELb0ELb0ELb1ELb0ELb1ELb0ELb1ELb1ELb1ELb1ELb0EEENS1_21CollectiveEpilogueFwdINS6_IJSA_SC_SB_EEES9_NS_10bfloat16_tESG_Li384ELb1ELb1ELb1ELb1EEENS1_36VarlenDynamicPersistentTileSchedulerILi192ELi128ELi384ELi128ELb1ELb1ELb1ELb0ELb1ELb1EEEEEEEEEvNT_6ParamsE)
        /*00a4*/ 	.word	0x00000000


	//----- nvinfo : EIATTR_REGCOUNT
	.align		4
.L_38:
        /*00a8*/ 	.byte	0x04, 0x2f
        /*00aa*/ 	.short	(.L_40 - .L_39)
	.align		4
.L_39:
        /*00ac*/ 	.word	index@(_ZN7cutlass13device_kernelIN5flash11enable_sm90INS1_16FlashAttnFwdSm90INS1_25CollectiveMainloopFwdSm90ILi2EN4cute5tupleIJNS5_1CILi1EEES8_S8_EEENS6_IJNS7_ILi192EEENS7_ILi128EEENS7_ILi96EEEEEELi96ENS_12float_e4m3_tEfNS_4arch4Sm90ELb0ELb0ELb0ELb1ELb0ELb0ELb0ELb1ELb1ELb1ELb1ELb0EEENS1_21CollectiveEpilogueFwdINS6_IJSA_SC_SB_EEES9_NS_10bfloat16_tESG_Li384ELb1ELb1ELb1ELb1EEENS1_36VarlenDynamicPersistentTileSchedulerILi192ELi128ELi384ELi128ELb1ELb1ELb1ELb0ELb1ELb1EEEEEEEEEvNT_6ParamsE)
        /*00b0*/ 	.word	0x00000004


	//----- nvinfo : EIATTR_FRAME_SIZE
	.align		4
.L_40:
        /*00b4*/ 	.byte	0x04, 0x11
        /*00b6*/ 	.short	(.L_42 - .L_41)
	.align		4
.L_41:
        /*00b8*/ 	.word	index@(_ZN7cutlass13device_kernelIN5flash11enable_sm90INS1_16FlashAttnFwdSm90INS1_25CollectiveMainloopFwdSm90ILi2EN4cute5tupleIJNS5_1CILi1EEES8_S8_EEENS6_IJNS7_ILi192EEENS7_ILi128EEENS7_ILi96EEEEEELi96ENS_12float_e4m3_tEfNS_4arch4Sm90ELb0ELb0ELb0ELb1ELb0ELb0ELb0ELb1ELb1ELb1ELb1ELb0EEENS1_21CollectiveEpilogueFwdINS6_IJSA_SC_SB_EEES9_NS_10bfloat16_tESG_Li384ELb1ELb1ELb1ELb1EEENS1_36VarlenDynamicPersistentTileSchedulerILi192ELi128ELi384ELi128ELb1ELb1ELb1ELb0ELb1ELb1EEEEEEEEEvNT_6ParamsE)
        /*00bc*/ 	.word	0x00000000


	//----- nvinfo : EIATTR_REGCOUNT
	.align		4
.L_42:
        /*00c0*/ 	.byte	0x04, 0x2f
        /*00c2*/ 	.short	(.L_44 - .L_43)
	.align		4
.L_43:
        /*00c4*/ 	.word	index@(_ZN7cutlass13device_kernelIN5flash11enable_sm90INS1_16FlashAttnFwdSm90INS1_25CollectiveMainloopFwdSm90ILi2EN4cute5tupleIJNS5_1CILi1EEES8_S8_EEENS6_IJNS7_ILi192EEENS7_ILi128EEENS7_ILi96EEEEEELi96ENS_12float_e4m3_tEfNS_4arch4Sm90ELb0ELb0ELb0ELb0ELb0ELb0ELb0ELb1ELb1ELb1ELb1ELb0EEENS1_21CollectiveEpilogueFwdINS6_IJSA_SC_SB_EEES9_NS_10bfloat16_tESG_Li384ELb0ELb1ELb1ELb1EEENS1_19SingleTileSchedulerILb0ELb1ELb1ELi192EEEEEEEEEvNT_6ParamsE)
        /*00c8*/ 	.word	0x00000004


	//----- nvinfo : EIATTR_FRAME_SIZE
	.align		4
.L_44:
        /*00cc*/ 	.byte	0x04, 0x11
        /*00ce*/ 	.short	(.L_46 - .L_45)
	.align		4
.L_45:
        /*00d0*/ 	.word	index@(_ZN7cutlass13device_kernelIN5flash11enable_sm90INS1_16FlashAttnFwdSm90INS1_25CollectiveMainloopFwdSm90ILi2EN4cute5tupleIJNS5_1CILi1EEES8_S8_EEENS6_IJNS7_ILi192EEENS7_ILi128EEENS7_ILi96EEEEEELi96ENS_12float_e4m3_tEfNS_4arch4Sm90ELb0ELb0ELb0ELb0ELb0ELb0ELb0ELb1ELb1ELb1ELb1ELb0EEENS1_21CollectiveEpilogueFwdINS6_IJSA_SC_SB_EEES9_NS_10bfloat16_tESG_Li384ELb0ELb1ELb1ELb1EEENS1_19SingleTileSchedulerILb0ELb1ELb1ELi192EEEEEEEEEvNT_6ParamsE)
        /*00d4*/ 	.word	0x00000000


	//----- nvinfo : EIATTR_MIN_STACK_SIZE
	.align		4
.L_46:
        /*00d8*/ 	.byte	0x04, 0x12
        /*00da*/ 	.short	(.L_48 - .L_47)
	.align		4
.L_47:
        /*00dc*/ 	.word	index@(_ZN7cutlass13device_kernelIN5flash11enable_sm90INS1_16FlashAttnFwdSm90INS1_25CollectiveMainloopFwdSm90ILi2EN4cute5tupleIJNS5_1CILi1EEES8_S8_EEENS6_IJNS7_ILi192EEENS7_ILi128EEENS7_ILi96EEEEEELi96ENS_12float_e4m3_tEfNS_4arch4Sm90ELb0ELb0ELb0ELb0ELb0ELb0ELb0ELb1ELb1ELb1ELb1ELb0EEENS1_21CollectiveEpilogueFwdINS6_IJSA_SC_SB_EEES9_NS_10bfloat16_tESG_Li384ELb0ELb1ELb1ELb1EEENS1_19SingleTileSchedulerILb0ELb1ELb1ELi192EEEEEEEEEvNT_6ParamsE)
        /*00e0*/ 	.word	0x00000000


	//----- nvinfo : EIATTR_MIN_STACK_SIZE
	.align		4
.L_48:
        /*00e4*/ 	.byte	0x04, 0x12
        /*00e6*/ 	.short	(.L_50 - .L_49)
	.align		4
.L_49:
        /*00e8*/ 	.word	index@(_ZN7cutlass13device_kernelIN5flash11enable_sm90INS1_16FlashAttnFwdSm90INS1_25CollectiveMainloopFwdSm90ILi2EN4cute5tupleIJNS5_1CILi1EEES8_S8_EEENS6_IJNS7_ILi192EEENS7_ILi128EEENS7_ILi96EEEEEELi96ENS_12float_e4m3_tEfNS_4arch4Sm90ELb0ELb0ELb0ELb1ELb0ELb0ELb0ELb1ELb1ELb1ELb1ELb0EEENS1_21CollectiveEpilogueFwdINS6_IJSA_SC_SB_EEES9_NS_10bfloat16_tESG_Li384ELb1ELb1ELb1ELb1EEENS1_36VarlenDynamicPersistentTileSchedulerILi192ELi128ELi384ELi128ELb1ELb1ELb1ELb0ELb1ELb1EEEEEEEEEvNT_6ParamsE)
        /*00ec*/ 	.word	0x00000000


	//----- nvinfo : EIATTR_MIN_STACK_SIZE
	.align		4
.L_50:
        /*00f0*/ 	.byte	0x04, 0x12
        /*00f2*/ 	.short	(.L_52 - .L_51)
	.align		4
.L_51:
        /*00f4*/ 	.word	index@(_ZN7cutlass13device_kernelIN5flash11enable_sm90INS1_16FlashAttnFwdSm90INS1_25CollectiveMainloopFwdSm90ILi2EN4cute5tupleIJNS5_1CILi1EEES8_S8_EEENS6_IJNS7_ILi192EEENS7_ILi128EEENS7_ILi96EEEEEELi96ENS_12float_e4m3_tEfNS_4arch4Sm90ELb0ELb0ELb0ELb1ELb0ELb1ELb0ELb1ELb1ELb1ELb1ELb0EEENS1_21CollectiveEpilogueFwdINS6_IJSA_SC_SB_EEES9_NS_10bfloat16_tESG_Li384ELb1ELb1ELb1ELb1EEENS1_36VarlenDynamicPersistentTileSchedulerILi192ELi128ELi384ELi128ELb1ELb1ELb1ELb0ELb1ELb1EEEEEEEEEvNT_6ParamsE)
        /*00f8*/ 	.word	0x00000000


	//----- nvinfo : EIATTR_MIN_STACK_SIZE
	.align		4
.L_52:
        /*00fc*/ 	.byte	0x04, 0x12
        /*00fe*/ 	.short	(.L_54 - .L_53)
	.align		4
.L_53:
        /*0100*/ 	.word	index@(_ZN7cutlass13device_kernelIN5flash11enable_sm90INS1_16FlashAttnFwdSm90INS1_25CollectiveMainloopFwdSm90ILi2EN4cute5tupleIJNS5_1CILi1EEES8_S8_EEENS6_IJNS7_ILi192EEENS7_ILi128EEENS7_ILi96EEEEEELi96ENS_12float_e4m3_tEfNS_4arch4Sm90ELb0ELb1ELb0ELb0ELb0ELb0ELb0ELb1ELb1ELb1ELb1ELb0EEENS1_21CollectiveEpilogueFwdINS6_IJSA_SC_SB_EEES9_NS_10bfloat16_tESG_Li384ELb0ELb1ELb1ELb1EEENS1_19SingleTileSchedulerILb0ELb1ELb1ELi192EEEEEEEEEvNT_6ParamsE)
        /*0104*/ 	.word	0x00000000


	//----- nvinfo : EIATTR_MIN_STACK_SIZE
	.align		4
.L_54:
        /*0108*/ 	.byte	0x04, 0x12
        /*010a*/ 	.short	(.L_56 - .L_55)
	.align		4
.L_55:
        /*010c*/ 	.word	index@(_ZN7cutlass13device_kernelIN5flash11enable_sm90INS1_16FlashAttnFwdSm90INS1_25CollectiveMainloopFwdSm90ILi2EN4cute5tupleIJNS5_1CILi1EEES8_S8_EEENS6_IJNS7_ILi192EEENS7_ILi128EEENS7_ILi96EEEEEELi96ENS_12float_e4m3_tEfNS_4arch4Sm90ELb0ELb1ELb0ELb1ELb0ELb0ELb0ELb1ELb1ELb1ELb1ELb0EEENS1_21CollectiveEpilogueFwdINS6_IJSA_SC_SB_EEES9_NS_10bfloat16_tESG_Li384ELb1ELb1ELb1ELb1EEENS1_36VarlenDynamicPersistentTileSchedulerILi192ELi128ELi384ELi128ELb1ELb1ELb1ELb1ELb0ELb1EEEEEEEEEvNT_6ParamsE)
        /*0110*/ 	.word	0x00000000


	//----- nvinfo : EIATTR_MIN_STACK_SIZE
	.align		4
.L_56:
        /*0114*/ 	.byte	0x04, 0x12
        /*0116*/ 	.short	(.L_58 - .L_57)
	.align		4
.L_57:
        /*0118*/ 	.word	index@(_ZN7cutlass13device_kernelIN5flash11enable_sm90INS1_16FlashAttnFwdSm90INS1_25CollectiveMainloopFwdSm90ILi2EN4cute5tupleIJNS5_1CILi1EEES8_S8_EEENS6_IJNS7_ILi192EEENS7_ILi128EEENS7_ILi96EEEEEELi96ENS_12float_e4m3_tEfNS_4arch4Sm90ELb0ELb1ELb0ELb1ELb0ELb1ELb0ELb1ELb1ELb1ELb1ELb0EEENS1_21CollectiveEpilogueFwdINS6_IJSA_SC_SB_EEES9_NS_10bfloat16_tESG_Li384ELb1ELb1ELb1ELb1EEENS1_36VarlenDynamicPersistentTileSchedulerILi192ELi128ELi384ELi128ELb1ELb1ELb1ELb1ELb0ELb1EEEEEEEEEvNT_6ParamsE)
        /*011c*/ 	.word	0x00000000


	//----- nvinfo : EIATTR_MIN_STACK_SIZE
	.align		4
.L_58:
        /*0120*/ 	.byte	0x04, 0x12
        /*0122*/ 	.short	(.L_60 - .L_59)
	.align		4
.L_59:
        /*0124*/ 	.word	index@(_ZN7cutlass13device_kernelIN5flash11enable_sm90INS1_16FlashAttnFwdSm90INS1_25CollectiveMainloopFwdSm90ILi2EN4cute5tupleIJNS5_1CILi1EEES8_S8_EEENS6_IJNS7_ILi192EEENS7_ILi128EEENS7_ILi96EEEEEELi96ENS_12float_e4m3_tEfNS_4arch4Sm90ELb1ELb0ELb0ELb0ELb0ELb0ELb0ELb1ELb1ELb1ELb1ELb0EEENS1_21CollectiveEpilogueFwdINS6_IJSA_SC_SB_EEES9_NS_10bfloat16_tESG_Li384ELb0ELb1ELb1ELb1EEENS1_19SingleTileSchedulerILb0ELb1ELb1ELi192EEEEEEEEEvNT_6ParamsE)
        /*0128*/ 	.word	0x00000000


	//----- nvinfo : EIATTR_MIN_STACK_SIZE
	.align		4
.L_60:
        /*012c*/ 	.byte	0x04, 0x12
        /*012e*/ 	.short	(.L_62 - .L_61)
	.align		4
.L_61:
        /*0130*/ 	.word	index@(_ZN7cutlass13device_kernelIN5flash11enable_sm90INS1_16FlashAttnFwdSm90INS1_25CollectiveMainloopFwdSm90ILi2EN4cute5tupleIJNS5_1CILi1EEES8_S8_EEENS6_IJNS7_ILi192EEENS7_ILi128EEENS7_ILi96EEEEEELi96ENS_12float_e4m3_tEfNS_4arch4Sm90ELb1ELb0ELb0ELb1ELb0ELb0ELb0ELb1ELb1ELb1ELb1ELb0EEENS1_21CollectiveEpilogueFwdINS6_IJSA_SC_SB_EEES9_NS_10bfloat16_tESG_Li384ELb1ELb1ELb1ELb1EEENS1_36VarlenDynamicPersistentTileSchedulerILi192ELi128ELi384ELi128ELb1ELb1ELb1ELb1ELb1ELb1EEEEEEEEEvNT_6ParamsE)
        /*0134*/ 	.word	0x00000000


	//----- nvinfo : EIATTR_MIN_STACK_SIZE
	.align		4
.L_62:
        /*0138*/ 	.byte	0x04, 0x12
        /*013a*/ 	.short	(.L_64 - .L_63)
	.align		4
.L_63:
        /*013c*/ 	.word	index@(_ZN7cutlass13device_kernelIN5flash11enable_sm90INS1_16FlashAttnFwdSm90INS1_25CollectiveMainloopFwdSm90ILi2EN4cute5tupleIJNS5_1CILi1EEES8_S8_EEENS6_IJNS7_ILi192EEENS7_ILi128EEENS7_ILi96EEEEEELi96ENS_12float_e4m3_tEfNS_4arch4Sm90ELb1ELb0ELb0ELb1ELb0ELb1ELb0ELb1ELb1ELb1ELb1ELb0EEENS1_21CollectiveEpilogueFwdINS6_IJSA_SC_SB_EEES9_NS_10bfloat16_tESG_Li384ELb1ELb1ELb1ELb1EEENS1_36VarlenDynamicPersistentTileSchedulerILi192ELi128ELi384ELi128ELb1ELb1ELb1ELb1ELb1ELb1EEEEEEEEEvNT_6ParamsE)
        /*0140*/ 	.word	0x00000000
.L_64:


//--------------------- .nv.compat                --------------------------
	.section	.nv.compat,"",@"SHT_CUDA_COMPAT_INFO"
	.align	4
        /*0000*/ 	.byte	0x02, 0x09, 0x01, 0x00, 0x02, 0x02, 0x01, 0x00, 0x02, 0x05, 0x05, 0x00, 0x03, 0x07, 0x01, 0x01
        /*0010*/ 	.byte	0x02, 0x03, 0x00, 0x00, 0x02, 0x06, 0x01, 0x00, 0x04, 0x0b, 0x08, 0x00, 0x09, 0x00, 0x00, 0x00
        /*0020*/ 	.byte	0x00, 0x00, 0x00, 0x00


//--------------------- .nv.info._ZN7cutlass13device_kernelIN5flash11enable_sm90INS1_16FlashAttnFwdSm90INS1_25CollectiveMainloopFwdSm90ILi2EN4cute5tupleIJNS5_1CILi1EEES8_S8_EEENS6_IJNS7_ILi192EEENS7_ILi128EEENS7_ILi96EEEEEELi96ENS_12float_e4m3_tEfNS_4arch4Sm90ELb0ELb0ELb0ELb0ELb0ELb0ELb0ELb1ELb1ELb1ELb1ELb0EEENS1_21CollectiveEpilogueFwdINS6_IJSA_SC_SB_EEES9_NS_10bfloat16_tESG_Li384ELb0ELb1ELb1ELb1EEENS1_19SingleTileSchedulerILb0ELb1ELb1ELi192EEEEEEEEEvNT_6ParamsE --------------------------
	.section	.nv.info._ZN7cutlass13device_kernelIN5flash11enable_sm90INS1_16FlashAttnFwdSm90INS1_25CollectiveMainloopFwdSm90ILi2EN4cute5tupleIJNS5_1CILi1EEES8_S8_EEENS6_IJNS7_ILi192EEENS7_ILi128EEENS7_ILi96EEEEEELi96ENS_12float_e4m3_tEfNS_4arch4Sm90ELb0ELb0ELb0ELb0ELb0ELb0ELb0ELb1ELb1ELb1ELb1ELb0EEENS1_21CollectiveEpilogueFwdINS6_IJSA_SC_SB_EEES9_NS_10bfloat16_tESG_Li384ELb0ELb1ELb1ELb1EEENS1_19SingleTileSchedulerILb0ELb1ELb1ELi192EEEEEEEEEvNT_6ParamsE,"",@"SHT_CUDA_INFO"
	.sectionflags	@""
	.align	4


	//----- nvinfo : EIATTR_CUDA_API_VERSION
	.align		4
        /*0000*/ 	.byte	0x04, 0x37
        /*0002*/ 	.short	(.L_66 - .L_65)
.L_65:
        /*0004*/ 	.word	0x00000082


	//----- nvinfo : EIATTR_KPARAM_INFO
	.align		4
.L_66:
        /*0008*/ 	.byte	0x04, 0x17
        /*000a*/ 	.short	(.L_68 - .L_67)
.L_67:
        /*000c*/ 	.word	0x00000000
        /*0010*/ 	.short	0x0000
        /*0012*/ 	.short	0x0000
        /*0014*/ 	.byte	0x00, 0xf0, 0x01, 0x28


	//----- nvinfo : EIATTR_SPARSE_MMA_MASK
	.align		4
.L_68:
        /*0018*/ 	.byte	0x03, 0x50
        /*001a*/ 	.short	0x0000


	//----- nvinfo : EIATTR_MAXREG_COUNT
	.align		4
        /*001c*/ 	.byte	0x03, 0x1b
        /*001e*/ 	.short	0x0080


	//----- nvinfo : EIATTR_MERCURY_ISA_VERSION
	.align		4
        /*0020*/ 	.byte	0x03, 0x5f
        /*0022*/ 	.short	0x0101


	//----- nvinfo : EIATTR_VRC_CTA_INIT_COUNT
	.align		4
        /*0024*/ 	.byte	0x02, 0x4a
	.zero		1
	.zero		1


	//----- nvinfo : EIATTR_EXIT_INSTR_OFFSETS
	.align		4
        /*0028*/ 	.byte	0x04, 0x1c
        /*002a*/ 	.short	(.L_70 - .L_69)


	//   ....[0]....
.L_69:
        /*002c*/ 	.word	0x00000010


	//----- nvinfo : EIATTR_MAX_THREADS
	.align		4
.L_70:
        /*0030*/ 	.byte	0x04, 0x05
        /*0032*/ 	.short	(.L_72 - .L_71)
.L_71:
        /*0034*/ 	.word	0x00000200
        /*0038*/ 	.word	0x00000001
        /*003c*/ 	.word	0x00000001


	//----- nvinfo : EIATTR_CBANK_PARAM_SIZE
	.align		4
.L_72:
        /*0040*/ 	.byte	0x03, 0x19
        /*0042*/ 	.short	0x0a00


	//----- nvinfo : EIATTR_PARAM_CBANK
	.align		4
        /*0044*/ 	.byte	0x04, 0x0a
        /*0046*/ 	.short	(.L_74 - .L_73)
	.align		4
.L_73:
        /*0048*/ 	.word	index@(.nv.constant0._ZN7cutlass13device_kernelIN5flash11enable_sm90INS1_16FlashAttnFwdSm90INS1_25CollectiveMainloopFwdSm90ILi2EN4cute5tupleIJNS5_1CILi1EEES8_S8_EEENS6_IJNS7_ILi192EEENS7_ILi128EEENS7_ILi96EEEEEELi96ENS_12float_e4m3_tEfNS_4arch4Sm90ELb0ELb0ELb0ELb0ELb0ELb0ELb0ELb1ELb1ELb1ELb1ELb0EEENS1_21CollectiveEpilogueFwdINS6_IJSA_SC_SB_EEES9_NS_10bfloat16_tESG_Li384ELb0ELb1ELb1ELb1EEENS1_19SingleTileSchedulerILb0ELb1ELb1ELi192EEEEEEEEEvNT_6ParamsE)
        /*004c*/ 	.short	0x0380
        /*004e*/ 	.short	0x0a00


	//----- nvinfo : EIATTR_SW_WAR
	.align		4
.L_74:
        /*0050*/ 	.byte	0x04, 0x36
        /*0052*/ 	.short	(.L_76 - .L_75)
.L_75:
        /*0054*/ 	.word	0x00000008
.L_76:


//--------------------- .nv.info._ZN7cutlass13device_kernelIN5flash11enable_sm90INS1_16FlashAttnFwdSm90INS1_25CollectiveMainloopFwdSm90ILi2EN4cute5tupleIJNS5_1CILi1EEES8_S8_EEENS6_IJNS7_ILi192EEENS7_ILi128EEENS7_ILi96EEEEEELi96ENS_12float_e4m3_tEfNS_4arch4Sm90ELb0ELb0ELb0ELb1ELb0ELb0ELb0ELb1ELb1ELb1ELb1ELb0EEENS1_21CollectiveEpilogueFwdINS6_IJSA_SC_SB_EEES9_NS_10bfloat16_tESG_Li384ELb1ELb1ELb1ELb1EEENS1_36VarlenDynamicPersistentTileSchedulerILi192ELi128ELi384ELi128ELb1ELb1ELb1ELb0ELb1ELb1EEEEEEEEEvNT_6ParamsE --------------------------
	.section	.nv.info._ZN7cutlass13device_kernelIN5flash11enable_sm90INS1_16FlashAttnFwdSm90INS1_25CollectiveMainloopFwdSm90ILi2EN4cute5tupleIJNS5_1CILi1EEES8_S8_EEENS6_IJNS7_ILi192EEENS7_ILi128EEENS7_ILi96EEEEEELi96ENS_12float_e4m3_tEfNS_4arch4Sm90ELb0ELb0ELb0ELb1ELb0ELb0ELb0ELb1ELb1ELb1ELb1ELb0EEENS1_21CollectiveEpilogueFwdINS6_IJSA_SC_SB_EEES9_NS_10bfloat16_tESG_Li384ELb1ELb1ELb1ELb1EEENS1_36VarlenDynamicPersistentTileSchedulerILi192ELi128ELi384ELi128ELb1ELb1ELb1ELb0ELb1ELb1EEEEEEEEEvNT_6ParamsE,"",@"SHT_CUDA_INFO"
	.sectionflags	@""
	.align	4


	//----- nvinfo : EIATTR_CUDA_API_VERSION
	.align		4
        /*0000*/ 	.byte	0x04, 0x37
        /*0002*/ 	.short	(.L_78 - .L_77)
.L_77:
        /*0004*/ 	.word	0x00000082


	//----- nvinfo : EIATTR_KPARAM_INFO
	.align		4
.L_78:
        /*0008*/ 	.byte	0x04, 0x17
        /*000a*/ 	.short	(.L_80 - .L_79)
.L_79:
        /*000c*/ 	.word	0x00000000
        /*0010*/ 	.short	0x0000
        /*0012*/ 	.short	0x0000
        /*0014*/ 	.byte	0x00, 0xf0, 0x01, 0x2a


	//----- nvinfo : EIATTR_SPARSE_MMA_MASK
	.align		4
.L_80:
        /*0018*/ 	.byte	0x03, 0x50
        /*001a*/ 	.short	0x0000


	//----- nvinfo : EIATTR_MAXREG_COUNT
	.align		4
        /*001c*/ 	.byte	0x03, 0x1b
        /*001e*/ 	.short	0x0080


	//----- nvinfo : EIATTR_MERCURY_ISA_VERSION
	.align		4
        /*0020*/ 	.byte	0x03, 0x5f
        /*0022*/ 	.short	0x0101


	//----- nvinfo : EIATTR_VRC_CTA_INIT_COUNT
	.align		4
        /*0024*/ 	.byte	0x02, 0x4a
	.zero		1
	.zero		1


	//----- nvinfo : EIATTR_EXIT_INSTR_OFFSETS
	.align		4
        /*0028*/ 	.byte	0x04, 0x1c
        /*002a*/ 	.short	(.L_82 - .L_81)


	//   ....[0]....
.L_81:
        /*002c*/ 	.word	0x00000010


	//----- nvinfo : EIATTR_MAX_THREADS
	.align		4
.L_82:
        /*0030*/ 	.byte	0x04, 0x05
        /*0032*/ 	.short	(.L_84 - .L_83)
.L_83:
        /*0034*/ 	.word	0x00000200
        /*0038*/ 	.word	0x00000001
        /*003c*/ 	.word	0x00000001


	//----- nvinfo : EIATTR_CBANK_PARAM_SIZE
	.align		4
.L_84:
        /*0040*/ 	.byte	0x03, 0x19
        /*0042*/ 	.short	0x0a80


	//----- nvinfo : EIATTR_PARAM_CBANK
	.align		4
        /*0044*/ 	.byte	0x04, 0x0a
        /*0046*/ 	.short	(.L_86 - .L_85)
	.align		4
.L_85:
        /*0048*/ 	.word	index@(.nv.constant0._ZN7cutlass13device_kernelIN5flash11enable_sm90INS1_16FlashAttnFwdSm90INS1_25CollectiveMainloopFwdSm90ILi2EN4cute5tupleIJNS5_1CILi1EEES8_S8_EEENS6_IJNS7_ILi192EEENS7_ILi128EEENS7_ILi96EEEEEELi96ENS_12float_e4m3_tEfNS_4arch4Sm90ELb0ELb0ELb0ELb1ELb0ELb0ELb0ELb1ELb1ELb1ELb1ELb0EEENS1_21CollectiveEpilogueFwdINS6_IJSA_SC_SB_EEES9_NS_10bfloat16_tESG_Li384ELb1ELb1ELb1ELb1EEENS1_36VarlenDynamicPersistentTileSchedulerILi192ELi128ELi384ELi128ELb1ELb1ELb1ELb0ELb1ELb1EEEEEEEEEvNT_6ParamsE)
        /*004c*/ 	.short	0x0380
        /*004e*/ 	.short	0x0a80


	//----- nvinfo : EIATTR_SW_WAR
	.align		4
.L_86:
        /*0050*/ 	.byte	0x04, 0x36
        /*0052*/ 	.short	(.L_88 - .L_87)
.L_87:
        /*0054*/ 	.word	0x00000008
.L_88:


//--------------------- .nv.info._ZN7cutlass13device_kernelIN5flash11enable_sm90INS1_16FlashAttnFwdSm90INS1_25CollectiveMainloopFwdSm90ILi2EN4cute5tupleIJNS5_1CILi1EEES8_S8_EEENS6_IJNS7_ILi192EEENS7_ILi128EEENS7_ILi96EEEEEELi96ENS_12float_e4m3_tEfNS_4arch4Sm90ELb0ELb0ELb0ELb1ELb0ELb1ELb0ELb1ELb1ELb1ELb1ELb0EEENS1_21CollectiveEpilogueFwdINS6_IJSA_SC_SB_EEES9_NS_10bfloat16_tESG_Li384ELb1ELb1ELb1ELb1EEENS1_36VarlenDynamicPersistentTileSchedulerILi192ELi128ELi384ELi128ELb1ELb1ELb1ELb0ELb1ELb1EEEEEEEEEvNT_6ParamsE --------------------------
	.section	.nv.info._ZN7cutlass13device_kernelIN5flash11enable_sm90INS1_16FlashAttnFwdSm90INS1_25CollectiveMainloopFwdSm90ILi2EN4cute5tupleIJNS5_1CILi1EEES8_S8_EEENS6_IJNS7_ILi192EEENS7_ILi128EEENS7_ILi96EEEEEELi96ENS_12float_e4m3_tEfNS_4arch4Sm90ELb0ELb0ELb0ELb1ELb0ELb1ELb0ELb1ELb1ELb1ELb1ELb0EEENS1_21CollectiveEpilogueFwdINS6_IJSA_SC_SB_EEES9_NS_10bfloat16_tESG_Li384ELb1ELb1ELb1ELb1EEENS1_36VarlenDynamicPersistentTileSchedulerILi192ELi128ELi384ELi128ELb1ELb1ELb1ELb0ELb1ELb1EEEEEEEEEvNT_6ParamsE,"",@"SHT_CUDA_INFO"
	.sectionflags	@""
	.align	4


	//----- nvinfo : EIATTR_CUDA_API_VERSION
	.align		4
        /*0000*/ 	.byte	0x04, 0x37
        /*0002*/ 	.short	(.L_90 - .L_89)
.L_89:
        /*0004*/ 	.word	0x00000082


	//----- nvinfo : EIATTR_KPARAM_INFO
	.align		4
.L_90:
        /*0008*/ 	.byte	0x04, 0x17
        /*000a*/ 	.short	(.L_92 - .L_91)
.L_91:
        /*000c*/ 	.word	0x00000000
        /*0010*/ 	.short	0x0000
        /*0012*/ 	.short	0x0000
        /*0014*/ 	.byte	0x00, 0xf0, 0x01, 0x2a


	//----- nvinfo : EIATTR_SPARSE_MMA_MASK
	.align		4
.L_92:
        /*0018*/ 	.byte	0x03, 0x50
        /*001a*/ 	.short	0x0000


	//----- nvinfo : EIATTR_MAXREG_COUNT
	.align		4
        /*001c*/ 	.byte	0x03, 0x1b
        /*001e*/ 	.short	0x0080


	//----- nvinfo : EIATTR_MERCURY_ISA_VERSION
	.align		4
        /*0020*/ 	.byte	0x03, 0x5f
        /*0022*/ 	.short	0x0101


	//----- nvinfo : EIATTR_VRC_CTA_INIT_COUNT
	.align		4
        /*0024*/ 	.byte	0x02, 0x4a
	.zero		1
	.zero		1


	//----- nvinfo : EIATTR_EXIT_INSTR_OFFSETS
	.align		4
        /*0028*/ 	.byte	0x04, 0x1c
        /*002a*/ 	.short	(.L_94 - .L_93)


	//   ....[0]....
.L_93:
        /*002c*/ 	.word	0x00000010


	//----- nvinfo : EIATTR_MAX_THREADS
	.align		4
.L_94:
        /*0030*/ 	.byte	0x04, 0x05
        /*0032*/ 	.short	(.L_96 - .L_95)
.L_95:
        /*0034*/ 	.word	0x00000200
        /*0038*/ 	.word	0x00000001
        /*003c*/ 	.word	0x00000001


	//----- nvinfo : EIATTR_CBANK_PARAM_SIZE
	.align		4
.L_96:
        /*0040*/ 	.byte	0x03, 0x19
        /*0042*/ 	.short	0x0a80


	//----- nvinfo : EIATTR_PARAM_CBANK
	.align		4
        /*0044*/ 	.byte	0x04, 0x0a
        /*0046*/ 	.short	(.L_98 - .L_97)
	.align		4
.L_97:
        /*0048*/ 	.word	index@(.nv.constant0._ZN7cutlass13device_kernelIN5flash11enable_sm90INS1_16FlashAttnFwdSm90INS1_25CollectiveMainloopFwdSm90ILi2EN4cute5tupleIJNS5_1CILi1EEES8_S8_EEENS6_IJNS7_ILi192EEENS7_ILi128EEENS7_ILi96EEEEEELi96ENS_12float_e4m3_tEfNS_4arch4Sm90ELb0ELb0ELb0ELb1ELb0ELb1ELb0ELb1ELb1ELb1ELb1ELb0EEENS1_21CollectiveEpilogueFwdINS6_IJSA_SC_SB_EEES9_NS_10bfloat16_tESG_Li384ELb1ELb1ELb1ELb1EEENS1_36VarlenDynamicPersistentTileSchedulerILi192ELi128ELi384ELi128ELb1ELb1ELb1ELb0ELb1ELb1EEEEEEEEEvNT_6ParamsE)
        /*004c*/ 	.short	0x0380
        /*004e*/ 	.short	0x0a80


	//----- nvinfo : EIATTR_SW_WAR
	.align		4
.L_98:
        /*0050*/ 	.byte	0x04, 0x36
        /*0052*/ 	.short	(.L_100 - .L_99)
.L_99:
        /*0054*/ 	.word	0x00000008
.L_100:


//--------------------- .nv.info._ZN7cutlass13device_kernelIN5flash11enable_sm90INS1_16FlashAttnFwdSm90INS1_25CollectiveMainloopFwdSm90ILi2EN4cute5tupleIJNS5_1CILi1EEES8_S8_EEENS6_IJNS7_ILi192EEENS7_ILi128EEENS7_ILi96EEEEEELi96ENS_12float_e4m3_tEfNS_4arch4Sm90ELb0ELb1ELb0ELb0ELb0ELb0ELb0ELb1ELb1ELb1ELb1ELb0EEENS1_21CollectiveEpilogueFwdINS6_IJSA_SC_SB_EEES9_NS_10bfloat16_tESG_Li384ELb0ELb1ELb1ELb1EEENS1_19SingleTileSchedulerILb0ELb1ELb1ELi192EEEEEEEEEvNT_6ParamsE --------------------------
	.section	.nv.info._ZN7cutlass13device_kernelIN5flash11enable_sm90INS1_16FlashAttnFwdSm90INS1_25CollectiveMainloopFwdSm90ILi2EN4cute5tupleIJNS5_1CILi1EEES8_S8_EEENS6_IJNS7_ILi192EEENS7_ILi128EEENS7_ILi96EEEEEELi96ENS_12float_e4m3_tEfNS_4arch4Sm90ELb0ELb1ELb0ELb0ELb0ELb0ELb0ELb1ELb1ELb1ELb1ELb0EEENS1_21CollectiveEpilogueFwdINS6_IJSA_SC_SB_EEES9_NS_10bfloat16_tESG_Li384ELb0ELb1ELb1ELb1EEENS1_19SingleTileSchedulerILb0ELb1ELb1ELi192EEEEEEEEEvNT_6ParamsE,"",@"SHT_CUDA_INFO"
	.sectionflags	@""
	.align	4


	//----- nvinfo : EIATTR_CUDA_API_VERSION
	.align		4
        /*0000*/ 	.byte	0x04, 0x37
        /*0002*/ 	.short	(.L_102 - .L_101)
.L_101:
        /*0004*/ 	.word	0x00000082


	//----- nvinfo : EIATTR_KPARAM_INFO
	.align		4
.L_102:
        /*0008*/ 	.byte	0x04, 0x17
        /*000a*/ 	.short	(.L_104 - .L_103)
.L_103:
        /*000c*/ 	.word	0x00000000
        /*0010*/ 	.short	0x0000
        /*0012*/ 	.short	0x0000
        /*0014*/ 	.byte	0x00, 0xf0, 0x01, 0x28


	//----- nvinfo : EIATTR_SPARSE_MMA_MASK
	.align		4
.L_104:
        /*0018*/ 	.byte	0x03, 0x50
        /*001a*/ 	.short	0x0000


	//----- nvinfo : EIATTR_MAXREG_COUNT
	.align		4
        /*001c*/ 	.byte	0x03, 0x1b
        /*001e*/ 	.short	0x0080


	//----- nvinfo : EIATTR_MERCURY_ISA_VERSION
	.align		4
        /*0020*/ 	.byte	0x03, 0x5f
        /*0022*/ 	.short	0x0101


	//----- nvinfo : EIATTR_VRC_CTA_INIT_COUNT
	.align		4
        /*0024*/ 	.byte	0x02, 0x4a
	.zero		1
	.zero		1


	//----- nvinfo : EIATTR_EXIT_INSTR_OFFSETS
	.align		4
        /*0028*/ 	.byte	0x04, 0x1c
        /*002a*/ 	.short	(.L_106 - .L_105)


	//   ....[0]....
.L_105:
        /*002c*/ 	.word	0x00000010


	//----- nvinfo : EIATTR_MAX_THREADS
	.align		4
.L_106:
        /*0030*/ 	.byte	0x04, 0x05
        /*0032*/ 	.short	(.L_108 - .L_107)
.L_107:
        /*0034*/ 	.word	0x00000200
        /*0038*/ 	.word	0x00000001
        /*003c*/ 	.word	0x00000001


	//----- nvinfo : EIATTR_CBANK_PARAM_SIZE
	.align		4
.L_108:
        /*0040*/ 	.byte	0x03, 0x19
        /*0042*/ 	.short	0x0a00


	//----- nvinfo : EIATTR_PARAM_CBANK
	.align		4
        /*0044*/ 	.byte	0x04, 0x0a
        /*0046*/ 	.short	(.L_110 - .L_109)
	.align		4
.L_109:
        /*0048*/ 	.word	index@(.nv.constant0._ZN7cutlass13device_kernelIN5flash11enable_sm90INS1_16FlashAttnFwdSm90INS1_25CollectiveMainloopFwdSm90ILi2EN4cute5tupleIJNS5_1CILi1EEES8_S8_EEENS6_IJNS7_ILi192EEENS7_ILi128EEENS7_ILi96EEEEEELi96ENS_12float_e4m3_tEfNS_4arch4Sm90ELb0ELb1ELb0ELb0ELb0ELb0ELb0ELb1ELb1ELb1ELb1ELb0EEENS1_21CollectiveEpilogueFwdINS6_IJSA_SC_SB_EEES9_NS_10bfloat16_tESG_Li384ELb0ELb1ELb1ELb1EEENS1_19SingleTileSchedulerILb0ELb1ELb1ELi192EEEEEEEEEvNT_6ParamsE)
        /*004c*/ 	.short	0x0380
        /*004e*/ 	.short	0x0a00


	//----- nvinfo : EIATTR_SW_WAR
	.align		4
.L_110:
        /*0050*/ 	.byte	0x04, 0x36
        /*0052*/ 	.short	(.L_112 - .L_111)
.L_111:
        /*0054*/ 	.word	0x00000008
.L_112:


//--------------------- .nv.info._ZN7cutlass13device_kernelIN5flash11enable_sm90INS1_16FlashAttnFwdSm90INS1_25CollectiveMainloopFwdSm90ILi2EN4cute5tupleIJNS5_1CILi1EEES8_S8_EEENS6_IJNS7_ILi192EEENS7_ILi128EEENS7_ILi96EEEEEELi96ENS_12float_e4m3_tEfNS_4arch4Sm90ELb0ELb1ELb0ELb1ELb0ELb0ELb0ELb1ELb1ELb1ELb1ELb0EEENS1_21CollectiveEpilogueFwdINS6_IJSA_SC_SB_EEES9_NS_10bfloat16_tESG_Li384ELb1ELb1ELb1ELb1EEENS1_36VarlenDynamicPersistentTileSchedulerILi192ELi128ELi384ELi128ELb1ELb1ELb1ELb1ELb0ELb1EEEEEEEEEvNT_6ParamsE --------------------------
	.section	.nv.info._ZN7cutlass13device_kernelIN5flash11enable_sm90INS1_16FlashAttnFwdSm90INS1_25CollectiveMainloopFwdSm90ILi2EN4cute5tupleIJNS5_1CILi1EEES8_S8_EEENS6_IJNS7_ILi192EEENS7_ILi128EEENS7_ILi96EEEEEELi96ENS_12float_e4m3_tEfNS_4arch4Sm90ELb0ELb1ELb0ELb1ELb0ELb0ELb0ELb1ELb1ELb1ELb1ELb0EEENS1_21CollectiveEpilogueFwdINS6_IJSA_SC_SB_EEES9_NS_10bfloat16_tESG_Li384ELb1ELb1ELb1ELb1EEENS1_36VarlenDynamicPersistentTileSchedulerILi192ELi128ELi384ELi128ELb1ELb1ELb1ELb1ELb0ELb1EEEEEEEEEvNT_6ParamsE,"",@"SHT_CUDA_INFO"
	.sectionflags	@""
	.align	4


	//----- nvinfo : EIATTR_CUDA_API_VERSION
	.align		4
        /*0000*/ 	.byte	0x04, 0x37
        /*0002*/ 	.short	(.L_114 - .L_113)
.L_113:
        /*0004*/ 	.word	0x00000082


	//----- nvinfo : EIATTR_KPARAM_INFO
	.align		4
.L_114:
        /*0008*/ 	.byte	0x04, 0x17
        /*000a*/ 	.short	(.L_116 - .L_115)
.L_115:
        /*000c*/ 	.word	0x00000000
        /*0010*/ 	.short	0x0000
        /*0012*/ 	.short	0x0000
        /*0014*/ 	.byte	0x00, 0xf0, 0x01, 0x2a


	//----- nvinfo : EIATTR_SPARSE_MMA_MASK
	.align		4
.L_116:
        /*0018*/ 	.byte	0x03, 0x50
        /*001a*/ 	.short	0x0000


	//----- nvinfo : EIATTR_MAXREG_COUNT
	.align		4
        /*001c*/ 	.byte	0x03, 0x1b
        /*001e*/ 	.short	0x0080


	//----- nvinfo : EIATTR_MERCURY_ISA_VERSION
	.align		4
        /*0020*/ 	.byte	0x03, 0x5f
        /*0022*/ 	.short	0x0101


	//----- nvinfo : EIATTR_VRC_CTA_INIT_COUNT
	.align		4
        /*0024*/ 	.byte	0x02, 0x4a
	.zero		1
	.zero		1


	//----- nvinfo : EIATTR_EXIT_INSTR_OFFSETS
	.align		4
        /*0028*/ 	.byte	0x04, 0x1c
        /*002a*/ 	.short	(.L_118 - .L_117)


	//   ....[0]....
.L_117:
        /*002c*/ 	.word	0x00000010


	//----- nvinfo : EIATTR_MAX_THREADS
	.align		4
.L_118:
        /*0030*/ 	.byte	0x04, 0x05
        /*0032*/ 	.short	(.L_120 - .L_119)
.L_119:
        /*0034*/ 	.word	0x00000200
        /*0038*/ 	.word	0x00000001
        /*003c*/ 	.word	0x00000001


	//----- nvinfo : EIATTR_CBANK_PARAM_SIZE
	.align		4
.L_120:
        /*0040*/ 	.byte	0x03, 0x19
        /*0042*/ 	.short	0x0a80


	//----- nvinfo : EIATTR_PARAM_CBANK
	.align		4
        /*0044*/ 	.byte	0x04, 0x0a
        /*0046*/ 	.short	(.L_122 - .L_121)
	.align		4
.L_121:
        /*0048*/ 	.word	index@(.nv.constant0._ZN7cutlass13device_kernelIN5flash11enable_sm90INS1_16FlashAttnFwdSm90INS1_25CollectiveMainloopFwdSm90ILi2EN4cute5tupleIJNS5_1CILi1EEES8_S8_EEENS6_IJNS7_ILi192EEENS7_ILi128EEENS7_ILi96EEEEEELi96ENS_12float_e4m3_tEfNS_4arch4Sm90ELb0ELb1ELb0ELb1ELb0ELb0ELb0ELb1ELb1ELb1ELb1ELb0EEENS1_21CollectiveEpilogueFwdINS6_IJSA_SC_SB_EEES9_NS_10bfloat16_tESG_Li384ELb1ELb1ELb1ELb1EEENS1_36VarlenDynamicPersistentTileSchedulerILi192ELi128ELi384ELi128ELb1ELb1ELb1ELb1ELb0ELb1EEEEEEEEEvNT_6ParamsE)
        /*004c*/ 	.short	0x0380
        /*004e*/ 	.short	0x0a80


	//----- nvinfo : EIATTR_SW_WAR
	.align		4
.L_122:
        /*0050*/ 	.byte	0x04, 0x36
        /*0052*/ 	.short	(.L_124 - .L_123)
.L_123:
        /*0054*/ 	.word	0x00000008
.L_124:


//--------------------- .nv.info._ZN7cutlass13device_kernelIN5flash11enable_sm90INS1_16FlashAttnFwdSm90INS1_25CollectiveMainloopFwdSm90ILi2EN4cute5tupleIJNS5_1CILi1EEES8_S8_EEENS6_IJNS7_ILi192EEENS7_ILi128EEENS7_ILi96EEEEEELi96ENS_12float_e4m3_tEfNS_4arch4Sm90ELb0ELb1ELb0ELb1ELb0ELb1ELb0ELb1ELb1ELb1ELb1ELb0EEENS1_21CollectiveEpilogueFwdINS6_IJSA_SC_SB_EEES9_NS_10bfloat16_tESG_Li384ELb1ELb1ELb1ELb1EEENS1_36VarlenDynamicPersistentTileSchedulerILi192ELi128ELi384ELi128ELb1ELb1ELb1ELb1ELb0ELb1EEEEEEEEEvNT_6ParamsE --------------------------
	.section	.nv.info._ZN7cutlass13device_kernelIN5flash11enable_sm90INS1_16FlashAttnFwdSm90INS1_25CollectiveMainloopFwdSm90ILi2EN4cute5tupleIJNS5_1CILi1EEES8_S8_EEENS6_IJNS7_ILi192EEENS7_ILi128EEENS7_ILi96EEEEEELi96ENS_12float_e4m3_tEfNS_4arch4Sm90ELb0ELb1ELb0ELb1ELb0ELb1ELb0ELb1ELb1ELb1ELb1ELb0EEENS1_21CollectiveEpilogueFwdINS6_IJSA_SC_SB_EEES9_NS_10bfloat16_tESG_Li384ELb1ELb1ELb1ELb1EEENS1_36VarlenDynamicPersistentTileSchedulerILi192ELi128ELi384ELi128ELb1ELb1ELb1ELb1ELb0ELb1EEEEEEEEEvNT_6ParamsE,"",@"SHT_CUDA_INFO"
	.sectionflags	@""
	.align	4


	//----- nvinfo : EIATTR_CUDA_API_VERSION
	.align		4
        /*0000*/ 	.byte	0x04, 0x37
        /*0002*/ 	.short	(.L_126 - .L_125)
.L_125:
        /*0004*/ 	.word	0x00000082


	//----- nvinfo : EIATTR_KPARAM_INFO
	.align		4
.L_126:
        /*0008*/ 	.byte	0x04, 0x17
        /*000a*/ 	.short	(.L_128 - .L_127)
.L_127:
        /*000c*/ 	.word	0x00000000
        /*0010*/ 	.short	0x0000
        /*0012*/ 	.short	0x0000
        /*0014*/ 	.byte	0x00, 0xf0, 0x01, 0x2a


	//----- nvinfo : EIATTR_SPARSE_MMA_MASK
	.align		4
.L_128:
        /*0018*/ 	.byte	0x03, 0x50
        /*001a*/ 	.short	0x0000


	//----- nvinfo : EIATTR_MAXREG_COUNT
	.align		4
        /*001c*/ 	.byte	0x03, 0x1b
        /*001e*/ 	.short	0x0080


	//----- nvinfo : EIATTR_MERCURY_ISA_VERSION
	.align		4
        /*0020*/ 	.byte	0x03, 0x5f
        /*0022*/ 	.short	0x0101


	//----- nvinfo : EIATTR_VRC_CTA_INIT_COUNT
	.align		4
        /*0024*/ 	.byte	0x02, 0x4a
	.zero		1
	.zero		1


	//----- nvinfo : EIATTR_EXIT_INSTR_OFFSETS
	.align		4
        /*0028*/ 	.byte	0x04, 0x1c
        /*002a*/ 	.short	(.L_130 - .L_129)


	//   ....[0]....
.L_129:
        /*002c*/ 	.word	0x00000010


	//----- nvinfo : EIATTR_MAX_THREADS
	.align		4
.L_130:
        /*0030*/ 	.byte	0x04, 0x05
        /*0032*/ 	.short	(.L_132 - .L_131)
.L_131:
        /*0034*/ 	.word	0x00000200
        /*0038*/ 	.word	0x00000001
        /*003c*/ 	.word	0x00000001


	//----- nvinfo : EIATTR_CBANK_PARAM_SIZE
	.align		4
.L_132:
        /*0040*/ 	.byte	0x03, 0x19
        /*0042*/ 	.short	0x0a80


	//----- nvinfo : EIATTR_PARAM_CBANK
	.align		4
        /*0044*/ 	.byte	0x04, 0x0a
        /*0046*/ 	.short	(.L_134 - .L_133)
	.align		4
.L_133:
        /*0048*/ 	.word	index@(.nv.constant0._ZN7cutlass13device_kernelIN5flash11enable_sm90INS1_16FlashAttnFwdSm90INS1_25CollectiveMainloopFwdSm90ILi2EN4cute5tupleIJNS5_1CILi1EEES8_S8_EEENS6_IJNS7_ILi192EEENS7_ILi128EEENS7_ILi96EEEEEELi96ENS_12float_e4m3_tEfNS_4arch4Sm90ELb0ELb1ELb0ELb1ELb0ELb1ELb0ELb1ELb1ELb1ELb1ELb0EEENS1_21CollectiveEpilogueFwdINS6_IJSA_SC_SB_EEES9_NS_10bfloat16_tESG_Li384ELb1ELb1ELb1ELb1EEENS1_36VarlenDynamicPersistentTileSchedulerILi192ELi128ELi384ELi128ELb1ELb1ELb1ELb1ELb0ELb1EEEEEEEEEvNT_6ParamsE)
        /*004c*/ 	.short	0x0380
        /*004e*/ 	.short	0x0a80


	//----- nvinfo : EIATTR_SW_WAR
	.align		4
.L_134:
        /*0050*/ 	.byte	0x04, 0x36
        /*0052*/ 	.short	(.L_136 - .L_135)
.L_135:
        /*0054*/ 	.word	0x00000008
.L_136:


//--------------------- .nv.info._ZN7cutlass13device_kernelIN5flash11enable_sm90INS1_16FlashAttnFwdSm90INS1_25CollectiveMainloopFwdSm90ILi2EN4cute5tupleIJNS5_1CILi1EEES8_S8_EEENS6_IJNS7_ILi192EEENS7_ILi128EEENS7_ILi96EEEEEELi96ENS_12float_e4m3_tEfNS_4arch4Sm90ELb1ELb0ELb0ELb0ELb0ELb0ELb0ELb1ELb1ELb1ELb1ELb0EEENS1_21CollectiveEpilogueFwdINS6_IJSA_SC_SB_EEES9_NS_10bfloat16_tESG_Li384ELb0ELb1ELb1ELb1EEENS1_19SingleTileSchedulerILb0ELb1ELb1ELi192EEEEEEEEEvNT_6ParamsE --------------------------
	.section	.nv.info._ZN7cutlass13device_kernelIN5flash11enable_sm90INS1_16FlashAttnFwdSm90INS1_25CollectiveMainloopFwdSm90ILi2EN4cute5tupleIJNS5_1CILi1EEES8_S8_EEENS6_IJNS7_ILi192EEENS7_ILi128EEENS7_ILi96EEEEEELi96ENS_12float_e4m3_tEfNS_4arch4Sm90ELb1ELb0ELb0ELb0ELb0ELb0ELb0ELb1ELb1ELb1ELb1ELb0EEENS1_21CollectiveEpilogueFwdINS6_IJSA_SC_SB_EEES9_NS_10bfloat16_tESG_Li384ELb0ELb1ELb1ELb1EEENS1_19SingleTileSchedulerILb0ELb1ELb1ELi192EEEEEEEEEvNT_6ParamsE,"",@"SHT_CUDA_INFO"
	.sectionflags	@""
	.align	4


	//----- nvinfo : EIATTR_CUDA_API_VERSION
	.align		4
        /*0000*/ 	.byte	0x04, 0x37
        /*0002*/ 	.short	(.L_138 - .L_137)
.L_137:
        /*0004*/ 	.word	0x00000082


	//----- nvinfo : EIATTR_KPARAM_INFO
	.align		4
.L_138:
        /*0008*/ 	.byte	0x04, 0x17
        /*000a*/ 	.short	(.L_140 - .L_139)
.L_139:
        /*000c*/ 	.word	0x00000000
        /*0010*/ 	.short	0x0000
        /*0012*/ 	.short	0x0000
        /*0014*/ 	.byte	0x00, 0xf0, 0x01, 0x28


	//----- nvinfo : EIATTR_SPARSE_MMA_MASK
	.align		4
.L_140:
        /*0018*/ 	.byte	0x03, 0x50
        /*001a*/ 	.short	0x0000


	//----- nvinfo : EIATTR_MAXREG_COUNT
	.align		4
        /*001c*/ 	.byte	0x03, 0x1b
        /*001e*/ 	.short	0x0080


	//----- nvinfo : EIATTR_MERCURY_ISA_VERSION
	.align		4
        /*0020*/ 	.byte	0x03, 0x5f
        /*0022*/ 	.short	0x0101


	//----- nvinfo : EIATTR_VRC_CTA_INIT_COUNT
	.align		4
        /*0024*/ 	.byte	0x02, 0x4a
	.zero		1
	.zero		1


	//----- nvinfo : EIATTR_EXIT_INSTR_OFFSETS
	.align		4
        /*0028*/ 	.byte	0x04, 0x1c
        /*002a*/ 	.short	(.L_142 - .L_141)


	//   ....[0]....
.L_141:
        /*002c*/ 	.word	0x00000010


	//----- nvinfo : EIATTR_MAX_THREADS
	.align		4
.L_142:
        /*0030*/ 	.byte	0x04, 0x05
        /*0032*/ 	.short	(.L_144 - .L_143)
.L_143:
        /*0034*/ 	.word	0x00000200
        /*0038*/ 	.word	0x00000001
        /*003c*/ 	.word	0x00000001


	//----- nvinfo : EIATTR_CBANK_PARAM_SIZE
	.align		4
.L_144:
        /*0040*/ 	.byte	0x03, 0x19
        /*0042*/ 	.short	0x0a00


	//----- nvinfo : EIATTR_PARAM_CBANK
	.align		4
        /*0044*/ 	.byte	0x04, 0x0a
        /*0046*/ 	.short	(.L_146 - .L_145)
	.align		4
.L_145:
        /*0048*/ 	.word	index@(.nv.constant0._ZN7cutlass13device_kernelIN5flash11enable_sm90INS1_16FlashAttnFwdSm90INS1_25CollectiveMainloopFwdSm90ILi2EN4cute5tupleIJNS5_1CILi1EEES8_S8_EEENS6_IJNS7_ILi192EEENS7_ILi128EEENS7_ILi96EEEEEELi96ENS_12float_e4m3_tEfNS_4arch4Sm90ELb1ELb0ELb0ELb0ELb0ELb0ELb0ELb1ELb1ELb1ELb1ELb0EEENS1_21CollectiveEpilogueFwdINS6_IJSA_SC_SB_EEES9_NS_10bfloat16_tESG_Li384ELb0ELb1ELb1ELb1EEENS1_19SingleTileSchedulerILb0ELb1ELb1ELi192EEEEEEEEEvNT_6ParamsE)
        /*004c*/ 	.short	0x0380
        /*004e*/ 	.short	0x0a00


	//----- nvinfo : EIATTR_SW_WAR
	.align		4
.L_146:
        /*0050*/ 	.byte	0x04, 0x36
        /*0052*/ 	.short	(.L_148 - .L_147)
.L_147:
        /*0054*/ 	.word	0x00000008
.L_148:


//--------------------- .nv.info._ZN7cutlass13device_kernelIN5flash11enable_sm90INS1_16FlashAttnFwdSm90INS1_25CollectiveMainloopFwdSm90ILi2EN4cute5tupleIJNS5_1CILi1EEES8_S8_EEENS6_IJNS7_ILi192EEENS7_ILi128EEENS7_ILi96EEEEEELi96ENS_12float_e4m3_tEfNS_4arch4Sm90ELb1ELb0ELb0ELb1ELb0ELb0ELb0ELb1ELb1ELb1ELb1ELb0EEENS1_21CollectiveEpilogueFwdINS6_IJSA_SC_SB_EEES9_NS_10bfloat16_tESG_Li384ELb1ELb1ELb1ELb1EEENS1_36VarlenDynamicPersistentTileSchedulerILi192ELi128ELi384ELi128ELb1ELb1ELb1ELb1ELb1ELb1EEEEEEEEEvNT_6ParamsE --------------------------
	.section	.nv.info._ZN7cutlass13device_kernelIN5flash11enable_sm90INS1_16FlashAttnFwdSm90INS1_25CollectiveMainloopFwdSm90ILi2EN4cute5tupleIJNS5_1CILi1EEES8_S8_EEENS6_IJNS7_ILi192EEENS7_ILi128EEENS7_ILi96EEEEEELi96ENS_12float_e4m3_tEfNS_4arch4Sm90ELb1ELb0ELb0ELb1ELb0ELb0ELb0ELb1ELb1ELb1ELb1ELb0EEENS1_21CollectiveEpilogueFwdINS6_IJSA_SC_SB_EEES9_NS_10bfloat16_tESG_Li384ELb1ELb1ELb1ELb1EEENS1_36VarlenDynamicPersistentTileSchedulerILi192ELi128ELi384ELi128ELb1ELb1ELb1ELb1ELb1ELb1EEEEEEEEEvNT_6ParamsE,"",@"SHT_CUDA_INFO"
	.sectionflags	@""
	.align	4


	//----- nvinfo : EIATTR_CUDA_API_VERSION
	.align		4
        /*0000*/ 	.byte	0x04, 0x37
        /*0002*/ 	.short	(.L_150 - .L_149)
.L_149:
        /*0004*/ 	.word	0x00000082


	//----- nvinfo : EIATTR_KPARAM_INFO
	.align		4
.L_150:
        /*0008*/ 	.byte	0x04, 0x17
        /*000a*/ 	.short	(.L_152 - .L_151)
.L_151:
        /*000c*/ 	.word	0x00000000
        /*0010*/ 	.short	0x0000
        /*0012*/ 	.short	0x0000
        /*0014*/ 	.byte	0x00, 0xf0, 0x01, 0x2a


	//----- nvinfo : EIATTR_SPARSE_MMA_MASK
	.align		4
.L_152:
        /*0018*/ 	.byte	0x03, 0x50
        /*001a*/ 	.short	0x0000


	//----- nvinfo : EIATTR_MAXREG_COUNT
	.align		4
        /*001c*/ 	.byte	0x03, 0x1b
        /*001e*/ 	.short	0x0080


	//----- nvinfo : EIATTR_MERCURY_ISA_VERSION
	.align		4
        /*0020*/ 	.byte	0x03, 0x5f
        /*0022*/ 	.short	0x0101


	//----- nvinfo : EIATTR_VRC_CTA_INIT_COUNT
	.align		4
        /*0024*/ 	.byte	0x02, 0x4a
	.zero		1
	.zero		1


	//----- nvinfo : EIATTR_EXIT_INSTR_OFFSETS
	.align		4
        /*0028*/ 	.byte	0x04, 0x1c
        /*002a*/ 	.short	(.L_154 - .L_153)


	//   ....[0]....
.L_153:
        /*002c*/ 	.word	0x00000010


	//----- nvinfo : EIATTR_MAX_THREADS
	.align		4
.L_154:
        /*0030*/ 	.byte	0x04, 0x05
        /*0032*/ 	.short	(.L_156 - .L_155)
.L_155:
        /*0034*/ 	.word	0x00000200
        /*0038*/ 	.word	0x00000001
        /*003c*/ 	.word	0x00000001


	//----- nvinfo : EIATTR_CBANK_PARAM_SIZE
	.align		4
.L_156:
        /*0040*/ 	.byte	0x03, 0x19
        /*0042*/ 	.short	0x0a80


	//----- nvinfo : EIATTR_PARAM_CBANK
	.align		4
        /*0044*/ 	.byte	0x04, 0x0a
        /*0046*/ 	.short	(.L_158 - .L_157)
	.align		4
.L_157:
        /*0048*/ 	.word	index@(.nv.constant0._ZN7cutlass13device_kernelIN5flash11enable_sm90INS1_16FlashAttnFwdSm90INS1_25CollectiveMainloopFwdSm90ILi2EN4cute5tupleIJNS5_1CILi1EEES8_S8_EEENS6_IJNS7_ILi192EEENS7_ILi128EEENS7_ILi96EEEEEELi96ENS_12float_e4m3_tEfNS_4arch4Sm90ELb1ELb0ELb0ELb1ELb0ELb0ELb0ELb1ELb1ELb1ELb1ELb0EEENS1_21CollectiveEpilogueFwdINS6_IJSA_SC_SB_EEES9_NS_10bfloat16_tESG_Li384ELb1ELb1ELb1ELb1EEENS1_36VarlenDynamicPersistentTileSchedulerILi192ELi128ELi384ELi128ELb1ELb1ELb1ELb1ELb1ELb1EEEEEEEEEvNT_6ParamsE)
        /*004c*/ 	.short	0x0380
        /*004e*/ 	.short	0x0a80


	//----- nvinfo : EIATTR_SW_WAR
	.align		4
.L_158:
        /*0050*/ 	.byte	0x04, 0x36
        /*0052*/ 	.short	(.L_160 - .L_159)
.L_159:
        /*0054*/ 	.word	0x00000008
.L_160:


//--------------------- .nv.info._ZN7cutlass13device_kernelIN5flash11enable_sm90INS1_16FlashAttnFwdSm90INS1_25CollectiveMainloopFwdSm90ILi2EN4cute5tupleIJNS5_1CILi1EEES8_S8_EEENS6_IJNS7_ILi192EEENS7_ILi128EEENS7_ILi96EEEEEELi96ENS_12float_e4m3_tEfNS_4arch4Sm90ELb1ELb0ELb0ELb1ELb0ELb1ELb0ELb1ELb1ELb1ELb1ELb0EEENS1_21CollectiveEpilogueFwdINS6_IJSA_SC_SB_EEES9_NS_10bfloat16_tESG_Li384ELb1ELb1ELb1ELb1EEENS1_36VarlenDynamicPersistentTileSchedulerILi192ELi128ELi384ELi128ELb1ELb1ELb1ELb1ELb1ELb1EEEEEEEEEvNT_6ParamsE --------------------------
	.section	.nv.info._ZN7cutlass13device_kernelIN5flash11enable_sm90INS1_16FlashAttnFwdSm90INS1_25CollectiveMainloopFwdSm90ILi2EN4cute5tupleIJNS5_1CILi1EEES8_S8_EEENS6_IJNS7_ILi192EEENS7_ILi128EEENS7_ILi96EEEEEELi96ENS_12float_e4m3_tEfNS_4arch4Sm90ELb1ELb0ELb0ELb1ELb0ELb1ELb0ELb1ELb1ELb1ELb1ELb0EEENS1_21CollectiveEpilogueFwdINS6_IJSA_SC_SB_EEES9_NS_10bfloat16_tESG_Li384ELb1ELb1ELb1ELb1EEENS1_36VarlenDynamicPersistentTileSchedulerILi192ELi128ELi384ELi128ELb1ELb1ELb1ELb1ELb1ELb1EEEEEEEEEvNT_6ParamsE,"",@"SHT_CUDA_INFO"
	.sectionflags	@""
	.align	4


	//----- nvinfo : EIATTR_CUDA_API_VERSION
	.align		4
        /*0000*/ 	.byte	0x04, 0x37
        /*0002*/ 	.short	(.L_162 - .L_161)
.L_161:
        /*0004*/ 	.word	0x00000082


	//----- nvinfo : EIATTR_KPARAM_INFO
	.align		4
.L_162:
        /*0008*/ 	.byte	0x04, 0x17
        /*000a*/ 	.short	(.L_164 - .L_163)
.L_163:
        /*000c*/ 	.word	0x00000000
        /*0010*/ 	.short	0x0000
        /*0012*/ 	.short	0x0000
        /*0014*/ 	.byte	0x00, 0xf0, 0x01, 0x2a


	//----- nvinfo : EIATTR_SPARSE_MMA_MASK
	.align		4
.L_164:
        /*0018*/ 	.byte	0x03, 0x50
        /*001a*/ 	.short	0x0000


	//----- nvinfo : EIATTR_MAXREG_COUNT
	.align		4
        /*001c*/ 	.byte	0x03, 0x1b
        /*001e*/ 	.short	0x0080


	//----- nvinfo : EIATTR_MERCURY_ISA_VERSION
	.align		4
        /*0020*/ 	.byte	0x03, 0x5f
        /*0022*/ 	.short	0x0101


	//----- nvinfo : EIATTR_VRC_CTA_INIT_COUNT
	.align		4
        /*0024*/ 	.byte	0x02, 0x4a
	.zero		1
	.zero		1


	//----- nvinfo : EIATTR_EXIT_INSTR_OFFSETS
	.align		4
        /*0028*/ 	.byte	0x04, 0x1c
        /*002a*/ 	.short	(.L_166 - .L_165)


	//   ....[0]....
.L_165:
        /*002c*/ 	.word	0x00000010


	//----- nvinfo : EIATTR_MAX_THREADS
	.align		4
.L_166:
        /*0030*/ 	.byte	0x04, 0x05
        /*0032*/ 	.short	(.L_168 - .L_167)
.L_167:
        /*0034*/ 	.word	0x00000200
        /*0038*/ 	.word	0x00000001
        /*003c*/ 	.word	0x00000001


	//----- nvinfo : EIATTR_CBANK_PARAM_SIZE
	.align		4
.L_168:
        /*0040*/ 	.byte	0x03, 0x19
        /*0042*/ 	.short	0x0a80


	//----- nvinfo : EIATTR_PARAM_CBANK
	.align		4
        /*0044*/ 	.byte	0x04, 0x0a
        /*0046*/ 	.short	(.L_170 - .L_169)
	.align		4
.L_169:
        /*0048*/ 	.word	index@(.nv.constant0._ZN7cutlass13device_kernelIN5flash11enable_sm90INS1_16FlashAttnFwdSm90INS1_25CollectiveMainloopFwdSm90ILi2EN4cute5tupleIJNS5_1CILi1EEES8_S8_EEENS6_IJNS7_ILi192EEENS7_ILi128EEENS7_ILi96EEEEEELi96ENS_12float_e4m3_tEfNS_4arch4Sm90ELb1ELb0ELb0ELb1ELb0ELb1ELb0ELb1ELb1ELb1ELb1ELb0EEENS1_21CollectiveEpilogueFwdINS6_IJSA_SC_SB_EEES9_NS_10bfloat16_tESG_Li384ELb1ELb1ELb1ELb1EEENS1_36VarlenDynamicPersistentTileSchedulerILi192ELi128ELi384ELi128ELb1ELb1ELb1ELb1ELb1ELb1EEEEEEEEEvNT_6ParamsE)
        /*004c*/ 	.short	0x0380
        /*004e*/ 	.short	0x0a80


	//----- nvinfo : EIATTR_SW_WAR
	.align		4
.L_170:
        /*0050*/ 	.byte	0x04, 0x36
        /*0052*/ 	.short	(.L_172 - .L_171)
.L_171:
        /*0054*/ 	.word	0x00000008
.L_172:


//--------------------- .nv.callgraph             --------------------------
	.section	.nv.callgraph,"",@"SHT_CUDA_CALLGRAPH"
	.align	4
	.sectionentsize	8
	.align		4
        /*0000*/ 	.word	0x00000000
	.align		4
        /*0004*/ 	.word	0xffffffff
	.align		4
        /*0008*/ 	.word	0x00000000
	.align		4
        /*000c*/ 	.word	0xfffffffe
	.align		4
        /*0010*/ 	.word	0x00000000
	.align		4
        /*0014*/ 	.word	0xfffffffd
	.align		4
        /*0018*/ 	.word	0x00000000
	.align		4
        /*001c*/ 	.word	0xfffffffc


//--------------------- .nv.constant4             --------------------------
	.section	.nv.constant4,"a",@progbits
	.align	8
	.align		8
.nv.constant4:
        /*0000*/ 	.dword	_ZN71_INTERNAL_f927cdb7_35_flash_fwd_hdim96_e4m3_split_sm90_cu_f3e6f9ee_36464cuda3std3__45__cpo5beginE
	.align		8
        /*0008*/ 	.dword	_ZN71_INTERNAL_f927cdb7_35_flash_fwd_hdim96_e4m3_split_sm90_cu_f3e6f9ee_36464cuda3std3__45__cpo3endE
	.align		8
        /*0010*/ 	.dword	_ZN71_INTERNAL_f927cdb7_35_flash_fwd_hdim96_e4m3_split_sm90_cu_f3e6f9ee_36464cuda3std3__45__cpo6cbeginE
	.align		8
        /*0018*/ 	.dword	_ZN71_INTERNAL_f927cdb7_35_flash_fwd_hdim96_e4m3_split_sm90_cu_f3e6f9ee_36464cuda3std3__45__cpo4cendE
	.align		8
        /*0020*/ 	.dword	_ZN71_INTERNAL_f927cdb7_35_flash_fwd_hdim96_e4m3_split_sm90_cu_f3e6f9ee_36464cuda3std3__473_GLOBAL__N__f927cdb7_35_flash_fwd_hdim96_e4m3_split_sm90_cu_f3e6f9ee_36466ignoreE
	.align		8
        /*0028*/ 	.dword	_ZN71_INTERNAL_f927cdb7_35_flash_fwd_hdim96_e4m3_split_sm90_cu_f3e6f9ee_36464cuda3std3__419piecewise_constructE
	.align		8
        /*0030*/ 	.dword	_ZN71_INTERNAL_f927cdb7_35_flash_fwd_hdim96_e4m3_split_sm90_cu_f3e6f9ee_36464cuda3std3__48in_placeE
	.align		8
        /*0038*/ 	.dword	_ZN71_INTERNAL_f927cdb7_35_flash_fwd_hdim96_e4m3_split_sm90_cu_f3e6f9ee_36464cuda3std6ranges3__45__cpo4swapE
	.align		8
        /*0040*/ 	.dword	_ZN71_INTERNAL_f927cdb7_35_flash_fwd_hdim96_e4m3_split_sm90_cu_f3e6f9ee_36464cuda3std6ranges3__45__cpo9iter_moveE
	.align		8
        /*0048*/ 	.dword	_ZN71_INTERNAL_f927cdb7_35_flash_fwd_hdim96_e4m3_split_sm90_cu_f3e6f9ee_36464cute7productE
	.align		8
        /*0050*/ 	.dword	_ZN71_INTERNAL_f927cdb7_35_flash_fwd_hdim96_e4m3_split_sm90_cu_f3e6f9ee_36464cute1_E


//--------------------- .text._ZN7cutlass13device_kernelIN5flash11enable_sm90INS1_16FlashAttnFwdSm90INS1_25CollectiveMainloopFwdSm90ILi2EN4cute5tupleIJNS5_1CILi1EEES8_S8_EEENS6_IJNS7_ILi192EEENS7_ILi128EEENS7_ILi96EEEEEELi96ENS_12float_e4m3_tEfNS_4arch4Sm90ELb0ELb0ELb0ELb0ELb0ELb0ELb0ELb1ELb1ELb1ELb1ELb0EEENS1_21CollectiveEpilogueFwdINS6_IJSA_SC_SB_EEES9_NS_10bfloat16_tESG_Li384ELb0ELb1ELb1ELb1EEENS1_19SingleTileSchedulerILb0ELb1ELb1ELi192EEEEEEEEEvNT_6ParamsE --------------------------
	.section	.text._ZN7cutlass13device_kernelIN5flash11enable_sm90INS1_16FlashAttnFwdSm90INS1_25CollectiveMainloopFwdSm90ILi2EN4cute5tupleIJNS5_1CILi1EEES8_S8_EEENS6_IJNS7_ILi192EEENS7_ILi128EEENS7_ILi96EEEEEELi96ENS_12float_e4m3_tEfNS_4arch4Sm90ELb0ELb0ELb0ELb0ELb0ELb0ELb0ELb1ELb1ELb1ELb1ELb0EEENS1_21CollectiveEpilogueFwdINS6_IJSA_SC_SB_EEES9_NS_10bfloat16_tESG_Li384ELb0ELb1ELb1ELb1EEENS1_19SingleTileSchedulerILb0ELb1ELb1ELi192EEEEEEEEEvNT_6ParamsE,"ax",@progbits
	.align	128
.text._ZN7cutlass13device_kernelIN5flash11enable_sm90INS1_16FlashAttnFwdSm90INS1_25CollectiveMainloopFwdSm90ILi2EN4cute5tupleIJNS5_1CILi1EEES8_S8_EEENS6_IJNS7_ILi192EEENS7_ILi128EEENS7_ILi96EEEEEELi96ENS_12float_e4m3_tEfNS_4arch4Sm90ELb0ELb0ELb0ELb0ELb0ELb0ELb0ELb1ELb1ELb1ELb1ELb0EEENS1_21CollectiveEpilogueFwdINS6_IJSA_SC_SB_EEES9_NS_10bfloat16_tESG_Li384ELb0ELb1ELb1ELb1EEENS1_19SingleTileSchedulerILb0ELb1ELb1ELi192EEEEEEEEEvNT_6ParamsE:
        .type           _ZN7cutlass13device_kernelIN5flash11enable_sm90INS1_16FlashAttnFwdSm90INS1_25CollectiveMainloopFwdSm90ILi2EN4cute5tupleIJNS5_1CILi1EEES8_S8_EEENS6_IJNS7_ILi192EEENS7_ILi128EEENS7_ILi96EEEEEELi96ENS_12float_e4m3_tEfNS_4arch4Sm90ELb0ELb0ELb0ELb0ELb0ELb0ELb0ELb1ELb1ELb1ELb1ELb0EEENS1_21CollectiveEpilogueFwdINS6_IJSA_SC_SB_EEES9_NS_10bfloat16_tESG_Li384ELb0ELb1ELb1ELb1EEENS1_19SingleTileSchedulerILb0ELb1ELb1ELi192EEEEEEEEEvNT_6ParamsE,@function
        .size           _ZN7cutlass13device_kernelIN5flash11enable_sm90INS1_16FlashAttnFwdSm90INS1_25CollectiveMainloopFwdSm90ILi2EN4cute5tupleIJNS5_1CILi1EEES8_S8_EEENS6_IJNS7_ILi192EEENS7_ILi128EEENS7_ILi96EEEEEELi96ENS_12float_e4m3_tEfNS_4arch4Sm90ELb0ELb0ELb0ELb0ELb0ELb0ELb0ELb1ELb1ELb1ELb1ELb0EEENS1_21CollectiveEpilogueFwdINS6_IJSA_SC_SB_EEES9_NS_10bfloat16_tESG_Li384ELb0ELb1ELb1ELb1EEENS1_19SingleTileSchedulerILb0ELb1ELb1ELi192EEEEEEEEEvNT_6ParamsE,(.L_x_9 - _ZN7cutlass13device_kernelIN5flash11enable_sm90INS1_16FlashAttnFwdSm90INS1_25CollectiveMainloopFwdSm90ILi2EN4cute5tupleIJNS5_1CILi1EEES8_S8_EEENS6_IJNS7_ILi192EEENS7_ILi128EEENS7_ILi96EEEEEELi96ENS_12float_e4m3_tEfNS_4arch4Sm90ELb0ELb0ELb0ELb0ELb0ELb0ELb0ELb1ELb1ELb1ELb1ELb0EEENS1_21CollectiveEpilogueFwdINS6_IJSA_SC_SB_EEES9_NS_10bfloat16_tESG_Li384ELb0ELb1ELb1ELb1EEENS1_19SingleTileSchedulerILb0ELb1ELb1ELi192EEEEEEEEEvNT_6ParamsE)
        .other          _ZN7cutlass13device_kernelIN5flash11enable_sm90INS1_16FlashAttnFwdSm90INS1_25CollectiveMainloopFwdSm90ILi2EN4cute5tupleIJNS5_1CILi1EEES8_S8_EEENS6_IJNS7_ILi192EEENS7_ILi128EEENS7_ILi96EEEEEELi96ENS_12float_e4m3_tEfNS_4arch4Sm90ELb0ELb0ELb0ELb0ELb0ELb0ELb0ELb1ELb1ELb1ELb1ELb0EEENS1_21CollectiveEpilogueFwdINS6_IJSA_SC_SB_EEES9_NS_10bfloat16_tESG_Li384ELb0ELb1ELb1ELb1EEENS1_19SingleTileSchedulerILb0ELb1ELb1ELi192EEEEEEEEEvNT_6ParamsE,@"STO_CUDA_ENTRY STV_DEFAULT"
_ZN7cutlass13device_kernelIN5flash11enable_sm90INS1_16FlashAttnFwdSm90INS1_25CollectiveMainloopFwdSm90ILi2EN4cute5tupleIJNS5_1CILi1EEES8_S8_EEENS6_IJNS7_ILi192EEENS7_ILi128EEENS7_ILi96EEEEEELi96ENS_12float_e4m3_tEfNS_4arch4Sm90ELb0ELb0ELb0ELb0ELb0ELb0ELb0ELb1ELb1ELb1ELb1ELb0EEENS1_21CollectiveEpilogueFwdINS6_IJSA_SC_SB_EEES9_NS_10bfloat16_tESG_Li384ELb0ELb1ELb1ELb1EEENS1_19SingleTileSchedulerILb0ELb1ELb1ELi192EEEEEEEEEvNT_6ParamsE:
[----:B------:R-:W-:Y:S01]  /*0000*/  LDC R1, c[0x0][0x37c] ;  /* 0x0000df00ff017b82 */ /* 0x000fe20000000800 */
[----:B------:R-:W-:Y:S05]  /*0010*/  EXIT ;  /* 0x000000000000794d */ /* 0x000fea0003800000 */
.L_x_0:
[----:B------:R-:W-:-:S00]  /*0020*/  BRA `(.L_x_0) ;  /* 0xfffffffc00fc7947 */ /* 0x000fc0000383ffff */
[----:B------:R-:W-:-:S00]  /*0030*/  NOP ;  /* 0x0000000000007918 */ /* 0x000fc00000000000 */
        /* <DEDUP_REMOVED lines=12> */
.L_x_9:


//--------------------- .text._ZN7cutlass13device_kernelIN5flash11enable_sm90INS1_16FlashAttnFwdSm90INS1_25CollectiveMainloopFwdSm90ILi2EN4cute5tupleIJNS5_1CILi1EEES8_S8_EEENS6_IJNS7_ILi192EEENS7_ILi128EEENS7_ILi96EEEEEELi96ENS_12float_e4m3_tEfNS_4arch4Sm90ELb0ELb0ELb0ELb1ELb0ELb0ELb0ELb1ELb1ELb1ELb1ELb0EEENS1_21CollectiveEpilogueFwdINS6_IJSA_SC_SB_EEES9_NS_10bfloat16_tESG_Li384ELb1ELb1ELb1ELb1EEENS1_36VarlenDynamicPersistentTileSchedulerILi192ELi128ELi384ELi128ELb1ELb1ELb1ELb0ELb1ELb1EEEEEEEEEvNT_6ParamsE --------------------------
	.section	.text._ZN7cutlass13device_kernelIN5flash11enable_sm90INS1_16FlashAttnFwdSm90INS1_25CollectiveMainloopFwdSm90ILi2EN4cute5tupleIJNS5_1CILi1EEES8_S8_EEENS6_IJNS7_ILi192EEENS7_ILi128EEENS7_ILi96EEEEEELi96ENS_12float_e4m3_tEfNS_4arch4Sm90ELb0ELb0ELb0ELb1ELb0ELb0ELb0ELb1ELb1ELb1ELb1ELb0EEENS1_21CollectiveEpilogueFwdINS6_IJSA_SC_SB_EEES9_NS_10bfloat16_tESG_Li384ELb1ELb1ELb1ELb1EEENS1_36VarlenDynamicPersistentTileSchedulerILi192ELi128ELi384ELi128ELb1ELb1ELb1ELb0ELb1ELb1EEEEEEEEEvNT_6ParamsE,"ax",@progbits
	.align	128
.text._ZN7cutlass13device_kernelIN5flash11enable_sm90INS1_16FlashAttnFwdSm90INS1_25CollectiveMainloopFwdSm90ILi2EN4cute5tupleIJNS5_1CILi1EEES8_S8_EEENS6_IJNS7_ILi192EEENS7_ILi128EEENS7_ILi96EEEEEELi96ENS_12float_e4m3_tEfNS_4arch4Sm90ELb0ELb0ELb0ELb1ELb0ELb0ELb0ELb1ELb1ELb1ELb1ELb0EEENS1_21CollectiveEpilogueFwdINS6_IJSA_SC_SB_EEES9_NS_10bfloat16_tESG_Li384ELb1ELb1ELb1ELb1EEENS1_36VarlenDynamicPersistentTileSchedulerILi192ELi128ELi384ELi128ELb1ELb1ELb1ELb0ELb1ELb1EEEEEEEEEvNT_6ParamsE:
        .type           _ZN7cutlass13device_kernelIN5flash11enable_sm90INS1_16FlashAttnFwdSm90INS1_25CollectiveMainloopFwdSm90ILi2EN4cute5tupleIJNS5_1CILi1EEES8_S8_EEENS6_IJNS7_ILi192EEENS7_ILi128EEENS7_ILi96EEEEEELi96ENS_12float_e4m3_tEfNS_4arch4Sm90ELb0ELb0ELb0ELb1ELb0ELb0ELb0ELb1ELb1ELb1ELb1ELb0EEENS1_21CollectiveEpilogueFwdINS6_IJSA_SC_SB_EEES9_NS_10bfloat16_tESG_Li384ELb1ELb1ELb1ELb1EEENS1_36VarlenDynamicPersistentTileSchedulerILi192ELi128ELi384ELi128ELb1ELb1ELb1ELb0ELb1ELb1EEEEEEEEEvNT_6ParamsE,@function
        .size           _ZN7cutlass13device_kernelIN5flash11enable_sm90INS1_16FlashAttnFwdSm90INS1_25CollectiveMainloopFwdSm90ILi2EN4cute5tupleIJNS5_1CILi1EEES8_S8_EEENS6_IJNS7_ILi192EEENS7_ILi128EEENS7_ILi96EEEEEELi96ENS_12float_e4m3_tEfNS_4arch4Sm90ELb0ELb0ELb0ELb1ELb0ELb0ELb0ELb1ELb1ELb1ELb1ELb0EEENS1_21CollectiveEpilogueFwdINS6_IJSA_SC_SB_EEES9_NS_10bfloat16_tESG_Li384ELb1ELb1ELb1ELb1EEENS1_36VarlenDynamicPersistentTileSchedulerILi192ELi128ELi384ELi128ELb1ELb1ELb1ELb0ELb1ELb1EEEEEEEEEvNT_6ParamsE,(.L_x_10 - _ZN7cutlass13device_kernelIN5flash11enable_sm90INS1_16FlashAttnFwdSm90INS1_25CollectiveMainloopFwdSm90ILi2EN4cute5tupleIJNS5_1CILi1EEES8_S8_EEENS6_IJNS7_ILi192EEENS7_ILi128EEENS7_ILi96EEEEEELi96ENS_12float_e4m3_tEfNS_4arch4Sm90ELb0ELb0ELb0ELb1ELb0ELb0ELb0ELb1ELb1ELb1ELb1ELb0EEENS1_21CollectiveEpilogueFwdINS6_IJSA_SC_SB_EEES9_NS_10bfloat16_tESG_Li384ELb1ELb1ELb1ELb1EEENS1_36VarlenDynamicPersistentTileSchedulerILi192ELi128ELi384ELi128ELb1ELb1ELb1ELb0ELb1ELb1EEEEEEEEEvNT_6ParamsE)
        .other          _ZN7cutlass13device_kernelIN5flash11enable_sm90INS1_16FlashAttnFwdSm90INS1_25CollectiveMainloopFwdSm90ILi2EN4cute5tupleIJNS5_1CILi1EEES8_S8_EEENS6_IJNS7_ILi192EEENS7_ILi128EEENS7_ILi96EEEEEELi96ENS_12float_e4m3_tEfNS_4arch4Sm90ELb0ELb0ELb0ELb1ELb0ELb0ELb0ELb1ELb1ELb1ELb1ELb0EEENS1_21CollectiveEpilogueFwdINS6_IJSA_SC_SB_EEES9_NS_10bfloat16_tESG_Li384ELb1ELb1ELb1ELb1EEENS1_36VarlenDynamicPersistentTileSchedulerILi192ELi128ELi384ELi128ELb1ELb1ELb1ELb0ELb1ELb1EEEEEEEEEvNT_6ParamsE,@"STO_CUDA_ENTRY STV_DEFAULT"
_ZN7cutlass13device_kernelIN5flash11enable_sm90INS1_16FlashAttnFwdSm90INS1_25CollectiveMainloopFwdSm90ILi2EN4cute5tupleIJNS5_1CILi1EEES8_S8_EEENS6_IJNS7_ILi192EEENS7_ILi128EEENS7_ILi96EEEEEELi96ENS_12float_e4m3_tEfNS_4arch4Sm90ELb0ELb0ELb0ELb1ELb0ELb0ELb0ELb1ELb1ELb1ELb1ELb0EEENS1_21CollectiveEpilogueFwdINS6_IJSA_SC_SB_EEES9_NS_10bfloat16_tESG_Li384ELb1ELb1ELb1ELb1EEENS1_36VarlenDynamicPersistentTileSchedulerILi192ELi128ELi384ELi128ELb1ELb1ELb1ELb0ELb1ELb1EEEEEEEEEvNT_6ParamsE:
[----:B------:R-:W-:Y:S01]  /*0000*/  LDC R1, c[0x0][0x37c] ;  /* 0x0000df00ff017b82 */ /* 0x000fe20000000800 */
[----:B------:R-:W-:Y:S05]  /*0010*/  EXIT ;  /* 0x000000000000794d */ /* 0x000fea0003800000 */
.L_x_1:
        /* <DEDUP_REMOVED lines=14> */
.L_x_10:


//--------------------- .text._ZN7cutlass13device_kernelIN5flash11enable_sm90INS1_16FlashAttnFwdSm90INS1_25CollectiveMainloopFwdSm90ILi2EN4cute5tupleIJNS5_1CILi1EEES8_S8_EEENS6_IJNS7_ILi192EEENS7_ILi128EEENS7_ILi96EEEEEELi96ENS_12float_e4m3_tEfNS_4arch4Sm90ELb0ELb0ELb0ELb1ELb0ELb1ELb0ELb1ELb1ELb1ELb1ELb0EEENS1_21CollectiveEpilogueFwdINS6_IJSA_SC_SB_EEES9_NS_10bfloat16_tESG_Li384ELb1ELb1ELb1ELb1EEENS1_36VarlenDynamicPersistentTileSchedulerILi192ELi128ELi384ELi128ELb1ELb1ELb1ELb0ELb1ELb1EEEEEEEEEvNT_6ParamsE --------------------------
	.section	.text._ZN7cutlass13device_kernelIN5flash11enable_sm90INS1_16FlashAttnFwdSm90INS1_25CollectiveMainloopFwdSm90ILi2EN4cute5tupleIJNS5_1CILi1EEES8_S8_EEENS6_IJNS7_ILi192EEENS7_ILi128EEENS7_ILi96EEEEEELi96ENS_12float_e4m3_tEfNS_4arch4Sm90ELb0ELb0ELb0ELb1ELb0ELb1ELb0ELb1ELb1ELb1ELb1ELb0EEENS1_21CollectiveEpilogueFwdINS6_IJSA_SC_SB_EEES9_NS_10bfloat16_tESG_Li384ELb1ELb1ELb1ELb1EEENS1_36VarlenDynamicPersistentTileSchedulerILi192ELi128ELi384ELi128ELb1ELb1ELb1ELb0ELb1ELb1EEEEEEEEEvNT_6ParamsE,"ax",@progbits
	.align	128
.text._ZN7cutlass13device_kernelIN5flash11enable_sm90INS1_16FlashAttnFwdSm90INS1_25CollectiveMainloopFwdSm90ILi2EN4cute5tupleIJNS5_1CILi1EEES8_S8_EEENS6_IJNS7_ILi192EEENS7_ILi128EEENS7_ILi96EEEEEELi96ENS_12float_e4m3_tEfNS_4arch4Sm90ELb0ELb0ELb0ELb1ELb0ELb1ELb0ELb1ELb1ELb1ELb1ELb0EEENS1_21CollectiveEpilogueFwdINS6_IJSA_SC_SB_EEES9_NS_10bfloat16_tESG_Li384ELb1ELb1ELb1ELb1EEENS1_36VarlenDynamicPersistentTileSchedulerILi192ELi128ELi384ELi128ELb1ELb1ELb1ELb0ELb1ELb1EEEEEEEEEvNT_6ParamsE:
        .type           _ZN7cutlass13device_kernelIN5flash11enable_sm90INS1_16FlashAttnFwdSm90INS1_25CollectiveMainloopFwdSm90ILi2EN4cute5tupleIJNS5_1CILi1EEES8_S8_EEENS6_IJNS7_ILi192EEENS7_ILi128EEENS7_ILi96EEEEEELi96ENS_12float_e4m3_tEfNS_4arch4Sm90ELb0ELb0ELb0ELb1ELb0ELb1ELb0ELb1ELb1ELb1ELb1ELb0EEENS1_21CollectiveEpilogueFwdINS6_IJSA_SC_SB_EEES9_NS_10bfloat16_tESG_Li384ELb1ELb1ELb1ELb1EEENS1_36VarlenDynamicPersistentTileSchedulerILi192ELi128ELi384ELi128ELb1ELb1ELb1ELb0ELb1ELb1EEEEEEEEEvNT_6ParamsE,@function
        .size           _ZN7cutlass13device_kernelIN5flash11enable_sm90INS1_16FlashAttnFwdSm90INS1_25CollectiveMainloopFwdSm90ILi2EN4cute5tupleIJNS5_1CILi1EEES8_S8_EEENS6_IJNS7_ILi192EEENS7_ILi128EEENS7_ILi96EEEEEELi96ENS_12float_e4m3_tEfNS_4arch4Sm90ELb0ELb0ELb0ELb1ELb0ELb1ELb0ELb1ELb1ELb1ELb1ELb0EEENS1_21CollectiveEpilogueFwdINS6_IJSA_SC_SB_EEES9_NS_10bfloat16_tESG_Li384ELb1ELb1ELb1ELb1EEENS1_36VarlenDynamicPersistentTileSchedulerILi192ELi128ELi384ELi128ELb1ELb1ELb1ELb0ELb1ELb1EEEEEEEEEvNT_6ParamsE,(.L_x_11 - _ZN7cutlass13device_kernelIN5flash11enable_sm90INS1_16FlashAttnFwdSm90INS1_25CollectiveMainloopFwdSm90ILi2EN4cute5tupleIJNS5_1CILi1EEES8_S8_EEENS6_IJNS7_ILi192EEENS7_ILi128EEENS7_ILi96EEEEEELi96ENS_12float_e4m3_tEfNS_4arch4Sm90ELb0ELb0ELb0ELb1ELb0ELb1ELb0ELb1ELb1ELb1ELb1ELb0EEENS1_21CollectiveEpilogueFwdINS6_IJSA_SC_SB_EEES9_NS_10bfloat16_tESG_Li384ELb1ELb1ELb1ELb1EEENS1_36VarlenDynamicPersistentTileSchedulerILi192ELi128ELi384ELi128ELb1ELb1ELb1ELb0ELb1ELb1EEEEEEEEEvNT_6ParamsE)
        .other          _ZN7cutlass13device_kernelIN5flash11enable_sm90INS1_16FlashAttnFwdSm90INS1_25CollectiveMainloopFwdSm90ILi2EN4cute5tupleIJNS5_1CILi1EEES8_S8_EEENS6_IJNS7_ILi192EEENS7_ILi128EEENS7_ILi96EEEEEELi96ENS_12float_e4m3_tEfNS_4arch4Sm90ELb0ELb0ELb0ELb1ELb0ELb1ELb0ELb1ELb1ELb1ELb1ELb0EEENS1_21CollectiveEpilogueFwdINS6_IJSA_SC_SB_EEES9_NS_10bfloat16_tESG_Li384ELb1ELb1ELb1ELb1EEENS1_36VarlenDynamicPersistentTileSchedulerILi192ELi128ELi384ELi128ELb1ELb1ELb1ELb0ELb1ELb1EEEEEEEEEvNT_6ParamsE,@"STO_CUDA_ENTRY STV_DEFAULT"
_ZN7cutlass13device_kernelIN5flash11enable_sm90INS1_16FlashAttnFwdSm90INS1_25CollectiveMainloopFwdSm90ILi2EN4cute5tupleIJNS5_1CILi1EEES8_S8_EEENS6_IJNS7_ILi192EEENS7_ILi128EEENS7_ILi96EEEEEELi96ENS_12float_e4m3_tEfNS_4arch4Sm90ELb0ELb0ELb0ELb1ELb0ELb1ELb0ELb1ELb1ELb1ELb1ELb0EEENS1_21CollectiveEpilogueFwdINS6_IJSA_SC_SB_EEES9_NS_10bfloat16_tESG_Li384ELb1ELb1ELb1ELb1EEENS1_36VarlenDynamicPersistentTileSchedulerILi192ELi128ELi384ELi128ELb1ELb1ELb1ELb0ELb1ELb1EEEEEEEEEvNT_6ParamsE:
[----:B------:R-:W-:Y:S01]  /*0000*/  LDC R1, c[0x0][0x37c] ;  /* 0x0000df00ff017b82 */ /* 0x000fe20000000800 */
[----:B------:R-:W-:Y:S05]  /*0010*/  EXIT ;  /* 0x000000000000794d */ /* 0x000fea0003800000 */
.L_x_2:
        /* <DEDUP_REMOVED lines=14> */
.L_x_11:


//--------------------- .text._ZN7cutlass13device_kernelIN5flash11enable_sm90INS1_16FlashAttnFwdSm90INS1_25CollectiveMainloopFwdSm90ILi2EN4cute5tupleIJNS5_1CILi1EEES8_S8_EEENS6_IJNS7_ILi192EEENS7_ILi128EEENS7_ILi96EEEEEELi96ENS_12float_e4m3_tEfNS_4arch4Sm90ELb0ELb1ELb0ELb0ELb0ELb0ELb0ELb1ELb1ELb1ELb1ELb0EEENS1_21CollectiveEpilogueFwdINS6_IJSA_SC_SB_EEES9_NS_10bfloat16_tESG_Li384ELb0ELb1ELb1ELb1EEENS1_19SingleTileSchedulerILb0ELb1ELb1ELi192EEEEEEEEEvNT_6ParamsE --------------------------
	.section	.text._ZN7cutlass13device_kernelIN5flash11enable_sm90INS1_16FlashAttnFwdSm90INS1_25CollectiveMainloopFwdSm90ILi2EN4cute5tupleIJNS5_1CILi1EEES8_S8_EEENS6_IJNS7_ILi192EEENS7_ILi128EEENS7_ILi96EEEEEELi96ENS_12float_e4m3_tEfNS_4arch4Sm90ELb0ELb1ELb0ELb0ELb0ELb0ELb0ELb1ELb1ELb1ELb1ELb0EEENS1_21CollectiveEpilogueFwdINS6_IJSA_SC_SB_EEES9_NS_10bfloat16_tESG_Li384ELb0ELb1ELb1ELb1EEENS1_19SingleTileSchedulerILb0ELb1ELb1ELi192EEEEEEEEEvNT_6ParamsE,"ax",@progbits
	.align	128
.text._ZN7cutlass13device_kernelIN5flash11enable_sm90INS1_16FlashAttnFwdSm90INS1_25CollectiveMainloopFwdSm90ILi2EN4cute5tupleIJNS5_1CILi1EEES8_S8_EEENS6_IJNS7_ILi192EEENS7_ILi128EEENS7_ILi96EEEEEELi96ENS_12float_e4m3_tEfNS_4arch4Sm90ELb0ELb1ELb0ELb0ELb0ELb0ELb0ELb1ELb1ELb1ELb1ELb0EEENS1_21CollectiveEpilogueFwdINS6_IJSA_SC_SB_EEES9_NS_10bfloat16_tESG_Li384ELb0ELb1ELb1ELb1EEENS1_19SingleTileSchedulerILb0ELb1ELb1ELi192EEEEEEEEEvNT_6ParamsE:
        .type           _ZN7cutlass13device_kernelIN5flash11enable_sm90INS1_16FlashAttnFwdSm90INS1_25CollectiveMainloopFwdSm90ILi2EN4cute5tupleIJNS5_1CILi1EEES8_S8_EEENS6_IJNS7_ILi192EEENS7_ILi128EEENS7_ILi96EEEEEELi96ENS_12float_e4m3_tEfNS_4arch4Sm90ELb0ELb1ELb0ELb0ELb0ELb0ELb0ELb1ELb1ELb1ELb1ELb0EEENS1_21CollectiveEpilogueFwdINS6_IJSA_SC_SB_EEES9_NS_10bfloat16_tESG_Li384ELb0ELb1ELb1ELb1EEENS1_19SingleTileSchedulerILb0ELb1ELb1ELi192EEEEEEEEEvNT_6ParamsE,@function
        .size           _ZN7cutlass13device_kernelIN5flash11enable_sm90INS1_16FlashAttnFwdSm90INS1_25CollectiveMainloopFwdSm90ILi2EN4cute5tupleIJNS5_1CILi1EEES8_S8_EEENS6_IJNS7_ILi192EEENS7_ILi128EEENS7_ILi96EEEEEELi96ENS_12float_e4m3_tEfNS_4arch4Sm90ELb0ELb1ELb0ELb0ELb0ELb0ELb0ELb1ELb1ELb1ELb1ELb0EEENS1_21CollectiveEpilogueFwdINS6_IJSA_SC_SB_EEES9_NS_10bfloat16_tESG_Li384ELb0ELb1ELb1ELb1EEENS1_19SingleTileSchedulerILb0ELb1ELb1ELi192EEEEEEEEEvNT_6ParamsE,(.L_x_12 - _ZN7cutlass13device_kernelIN5flash11enable_sm90INS1_16FlashAttnFwdSm90INS1_25CollectiveMainloopFwdSm90ILi2EN4cute5tupleIJNS5_1CILi1EEES8_S8_EEENS6_IJNS7_ILi192EEENS7_ILi128EEENS7_ILi96EEEEEELi96ENS_12float_e4m3_tEfNS_4arch4Sm90ELb0ELb1ELb0ELb0ELb0ELb0ELb0ELb1ELb1ELb1ELb1ELb0EEENS1_21CollectiveEpilogueFwdINS6_IJSA_SC_SB_EEES9_NS_10bfloat16_tESG_Li384ELb0ELb1ELb1ELb1EEENS1_19SingleTileSchedulerILb0ELb1ELb1ELi192EEEEEEEEEvNT_6ParamsE)
        .other          _ZN7cutlass13device_kernelIN5flash11enable_sm90INS1_16FlashAttnFwdSm90INS1_25CollectiveMainloopFwdSm90ILi2EN4cute5tupleIJNS5_1CILi1EEES8_S8_EEENS6_IJNS7_ILi192EEENS7_ILi128EEENS7_ILi96EEEEEELi96ENS_12float_e4m3_tEfNS_4arch4Sm90ELb0ELb1ELb0ELb0ELb0ELb0ELb0ELb1ELb1ELb1ELb1ELb0EEENS1_21CollectiveEpilogueFwdINS6_IJSA_SC_SB_EEES9_NS_10bfloat16_tESG_Li384ELb0ELb1ELb1ELb1EEENS1_19SingleTileSchedulerILb0ELb1ELb1ELi192EEEEEEEEEvNT_6ParamsE,@"STO_CUDA_ENTRY STV_DEFAULT"
_ZN7cutlass13device_kernelIN5flash11enable_sm90INS1_16FlashAttnFwdSm90INS1_25CollectiveMainloopFwdSm90ILi2EN4cute5tupleIJNS5_1CILi1EEES8_S8_EEENS6_IJNS7_ILi192EEENS7_ILi128EEENS7_ILi96EEEEEELi96ENS_12float_e4m3_tEfNS_4arch4Sm90ELb0ELb1ELb0ELb0ELb0ELb0ELb0ELb1ELb1ELb1ELb1ELb0EEENS1_21CollectiveEpilogueFwdINS6_IJSA_SC_SB_EEES9_NS_10bfloat16_tESG_Li384ELb0ELb1ELb1ELb1EEENS1_19SingleTileSchedulerILb0ELb1ELb1ELi192EEEEEEEEEvNT_6ParamsE:
[----:B------:R-:W-:Y:S01]  /*0000*/  LDC R1, c[0x0][0x37c] ;  /* 0x0000df00ff017b82 */ /* 0x000fe20000000800 */
[----:B------:R-:W-:Y:S05]  /*0010*/  EXIT ;  /* 0x000000000000794d */ /* 0x000fea0003800000 */
.L_x_3:
        /* <DEDUP_REMOVED lines=14> */
.L_x_12:


//--------------------- .text._ZN7cutlass13device_kernelIN5flash11enable_sm90INS1_16FlashAttnFwdSm90INS1_25CollectiveMainloopFwdSm90ILi2EN4cute5tupleIJNS5_1CILi1EEES8_S8_EEENS6_IJNS7_ILi192EEENS7_ILi128EEENS7_ILi96EEEEEELi96ENS_12float_e4m3_tEfNS_4arch4Sm90ELb0ELb1ELb0ELb1ELb0ELb0ELb0ELb1ELb1ELb1ELb1ELb0EEENS1_21CollectiveEpilogueFwdINS6_IJSA_SC_SB_EEES9_NS_10bfloat16_tESG_Li384ELb1ELb1ELb1ELb1EEENS1_36VarlenDynamicPersistentTileSchedulerILi192ELi128ELi384ELi128ELb1ELb1ELb1ELb1ELb0ELb1EEEEEEEEEvNT_6ParamsE --------------------------
	.section	.text._ZN7cutlass13device_kernelIN5flash11enable_sm90INS1_16FlashAttnFwdSm90INS1_25CollectiveMainloopFwdSm90ILi2EN4cute5tupleIJNS5_1CILi1EEES8_S8_EEENS6_IJNS7_ILi192EEENS7_ILi128EEENS7_ILi96EEEEEELi96ENS_12float_e4m3_tEfNS_4arch4Sm90ELb0ELb1ELb0ELb1ELb0ELb0ELb0ELb1ELb1ELb1ELb1ELb0EEENS1_21CollectiveEpilogueFwdINS6_IJSA_SC_SB_EEES9_NS_10bfloat16_tESG_Li384ELb1ELb1ELb1ELb1EEENS1_36VarlenDynamicPersistentTileSchedulerILi192ELi128ELi384ELi128ELb1ELb1ELb1ELb1ELb0ELb1EEEEEEEEEvNT_6ParamsE,"ax",@progbits
	.align	128
.text._ZN7cutlass13device_kernelIN5flash11enable_sm90INS1_16FlashAttnFwdSm90INS1_25CollectiveMainloopFwdSm90ILi2EN4cute5tupleIJNS5_1CILi1EEES8_S8_EEENS6_IJNS7_ILi192EEENS7_ILi128EEENS7_ILi96EEEEEELi96ENS_12float_e4m3_tEfNS_4arch4Sm90ELb0ELb1ELb0ELb1ELb0ELb0ELb0ELb1ELb1ELb1ELb1ELb0EEENS1_21CollectiveEpilogueFwdINS6_IJSA_SC_SB_EEES9_NS_10bfloat16_tESG_Li384ELb1ELb1ELb1ELb1EEENS1_36VarlenDynamicPersistentTileSchedulerILi192ELi128ELi384ELi128ELb1ELb1ELb1ELb1ELb0ELb1EEEEEEEEEvNT_6ParamsE:
        .type           _ZN7cutlass13device_kernelIN5flash11enable_sm90INS1_16FlashAttnFwdSm90INS1_25CollectiveMainloopFwdSm90ILi2EN4cute5tupleIJNS5_1CILi1EEES8_S8_EEENS6_IJNS7_ILi192EEENS7_ILi128EEENS7_ILi96EEEEEELi96ENS_12float_e4m3_tEfNS_4arch4Sm90ELb0ELb1ELb0ELb1ELb0ELb0ELb0ELb1ELb1ELb1ELb1ELb0EEENS1_21CollectiveEpilogueFwdINS6_IJSA_SC_SB_EEES9_NS_10bfloat16_tESG_Li384ELb1ELb1ELb1ELb1EEENS1_36VarlenDynamicPersistentTileSchedulerILi192ELi128ELi384ELi128ELb1ELb1ELb1ELb1ELb0ELb1EEEEEEEEEvNT_6ParamsE,@function
        .size           _ZN7cutlass13device_kernelIN5flash11enable_sm90INS1_16FlashAttnFwdSm90INS1_25CollectiveMainloopFwdSm90ILi2EN4cute5tupleIJNS5_1CILi1EEES8_S8_EEENS6_IJNS7_ILi192EEENS7_ILi128EEENS7_ILi96EEEEEELi96ENS_12float_e4m3_tEfNS_4arch4Sm90ELb0ELb1ELb0ELb1ELb0ELb0ELb0ELb1ELb1ELb1ELb1ELb0EEENS1_21CollectiveEpilogueFwdINS6_IJSA_SC_SB_EEES9_NS_10bfloat16_tESG_Li384ELb1ELb1ELb1ELb1EEENS1_36VarlenDynamicPersistentTileSchedulerILi192ELi128ELi384ELi128ELb1ELb1ELb1ELb1ELb0ELb1EEEEEEEEEvNT_6ParamsE,(.L_x_13 - _ZN7cutlass13device_kernelIN5flash11enable_sm90INS1_16FlashAttnFwdSm90INS1_25CollectiveMainloopFwdSm90ILi2EN4cute5tupleIJNS5_1CILi1EEES8_S8_EEENS6_IJNS7_ILi192EEENS7_ILi128EEENS7_ILi96EEEEEELi96ENS_12float_e4m3_tEfNS_4arch4Sm90ELb0ELb1ELb0ELb1ELb0ELb0ELb0ELb1ELb1ELb1ELb1ELb0EEENS1_21CollectiveEpilogueFwdINS6_IJSA_SC_SB_EEES9_NS_10bfloat16_tESG_Li384ELb1ELb1ELb1ELb1EEENS1_36VarlenDynamicPersistentTileSchedulerILi192ELi128ELi384ELi128ELb1ELb1ELb1ELb1ELb0ELb1EEEEEEEEEvNT_6ParamsE)
        .other          _ZN7cutlass13device_kernelIN5flash11enable_sm90INS1_16FlashAttnFwdSm90INS1_25CollectiveMainloopFwdSm90ILi2EN4cute5tupleIJNS5_1CILi1EEES8_S8_EEENS6_IJNS7_ILi192EEENS7_ILi128EEENS7_ILi96EEEEEELi96ENS_12float_e4m3_tEfNS_4arch4Sm90ELb0ELb1ELb0ELb1ELb0ELb0ELb0ELb1ELb1ELb1ELb1ELb0EEENS1_21CollectiveEpilogueFwdINS6_IJSA_SC_SB_EEES9_NS_10bfloat16_tESG_Li384ELb1ELb1ELb1ELb1EEENS1_36VarlenDynamicPersistentTileSchedulerILi192ELi128ELi384ELi128ELb1ELb1ELb1ELb1ELb0ELb1EEEEEEEEEvNT_6ParamsE,@"STO_CUDA_ENTRY STV_DEFAULT"
_ZN7cutlass13device_kernelIN5flash11enable_sm90INS1_16FlashAttnFwdSm90INS1_25CollectiveMainloopFwdSm90ILi2EN4cute5tupleIJNS5_1CILi1EEES8_S8_EEENS6_IJNS7_ILi192EEENS7_ILi128EEENS7_ILi96EEEEEELi96ENS_12float_e4m3_tEfNS_4arch4Sm90ELb0ELb1ELb0ELb1ELb0ELb0ELb0ELb1ELb1ELb1ELb1ELb0EEENS1_21CollectiveEpilogueFwdINS6_IJSA_SC_SB_EEES9_NS_10bfloat16_tESG_Li384ELb1ELb1ELb1ELb1EEENS1_36VarlenDynamicPersistentTileSchedulerILi192ELi128ELi384ELi128ELb1ELb1ELb1ELb1ELb0ELb1EEEEEEEEEvNT_6ParamsE:
[----:B------:R-:W-:Y:S01]  /*0000*/  LDC R1, c[0x0][0x37c] ;  /* 0x0000df00ff017b82 */ /* 0x000fe20000000800 */
[----:B------:R-:W-:Y:S05]  /*0010*/  EXIT ;  /* 0x000000000000794d */ /* 0x000fea0003800000 */
.L_x_4:
        /* <DEDUP_REMOVED lines=14> */
.L_x_13:


//--------------------- .text._ZN7cutlass13device_kernelIN5flash11enable_sm90INS1_16FlashAttnFwdSm90INS1_25CollectiveMainloopFwdSm90ILi2EN4cute5tupleIJNS5_1CILi1EEES8_S8_EEENS6_IJNS7_ILi192EEENS7_ILi128EEENS7_ILi96EEEEEELi96ENS_12float_e4m3_tEfNS_4arch4Sm90ELb0ELb1ELb0ELb1ELb0ELb1ELb0ELb1ELb1ELb1ELb1ELb0EEENS1_21CollectiveEpilogueFwdINS6_IJSA_SC_SB_EEES9_NS_10bfloat16_tESG_Li384ELb1ELb1ELb1ELb1EEENS1_36VarlenDynamicPersistentTileSchedulerILi192ELi128ELi384ELi128ELb1ELb1ELb1ELb1ELb0ELb1EEEEEEEEEvNT_6ParamsE --------------------------
	.section	.text._ZN7cutlass13device_kernelIN5flash11enable_sm90INS1_16FlashAttnFwdSm90INS1_25CollectiveMainloopFwdSm90ILi2EN4cute5tupleIJNS5_1CILi1EEES8_S8_EEENS6_IJNS7_ILi192EEENS7_ILi128EEENS7_ILi96EEEEEELi96ENS_12float_e4m3_tEfNS_4arch4Sm90ELb0ELb1ELb0ELb1ELb0ELb1ELb0ELb1ELb1ELb1ELb1ELb0EEENS1_21CollectiveEpilogueFwdINS6_IJSA_SC_SB_EEES9_NS_10bfloat16_tESG_Li384ELb1ELb1ELb1ELb1EEENS1_36VarlenDynamicPersistentTileSchedulerILi192ELi128ELi384ELi128ELb1ELb1ELb1ELb1ELb0ELb1EEEEEEEEEvNT_6ParamsE,"ax",@progbits
	.align	128
.text._ZN7cutlass13device_kernelIN5flash11enable_sm90INS1_16FlashAttnFwdSm90INS1_25CollectiveMainloopFwdSm90ILi2EN4cute5tupleIJNS5_1CILi1EEES8_S8_EEENS6_IJNS7_ILi192EEENS7_ILi128EEENS7_ILi96EEEEEELi96ENS_12float_e4m3_tEfNS_4arch4Sm90ELb0ELb1ELb0ELb1ELb0ELb1ELb0ELb1ELb1ELb1ELb1ELb0EEENS1_21CollectiveEpilogueFwdINS6_IJSA_SC_SB_EEES9_NS_10bfloat16_tESG_Li384ELb1ELb1ELb1ELb1EEENS1_36VarlenDynamicPersistentTileSchedulerILi192ELi128ELi384ELi128ELb1ELb1ELb1ELb1ELb0ELb1EEEEEEEEEvNT_6ParamsE:
        .type           _ZN7cutlass13device_kernelIN5flash11enable_sm90INS1_16FlashAttnFwdSm90INS1_25CollectiveMainloopFwdSm90ILi2EN4cute5tupleIJNS5_1CILi1EEES8_S8_EEENS6_IJNS7_ILi192EEENS7_ILi128EEENS7_ILi96EEEEEELi96ENS_12float_e4m3_tEfNS_4arch4Sm90ELb0ELb1ELb0ELb1ELb0ELb1ELb0ELb1ELb1ELb1ELb1ELb0EEENS1_21CollectiveEpilogueFwdINS6_IJSA_SC_SB_EEES9_NS_10bfloat16_tESG_Li384ELb1ELb1ELb1ELb1EEENS1_36VarlenDynamicPersistentTileSchedulerILi192ELi128ELi384ELi128ELb1ELb1ELb1ELb1ELb0ELb1EEEEEEEEEvNT_6ParamsE,@function
        .size           _ZN7cutlass13device_kernelIN5flash11enable_sm90INS1_16FlashAttnFwdSm90INS1_25CollectiveMainloopFwdSm90ILi2EN4cute5tupleIJNS5_1CILi1EEES8_S8_EEENS6_IJNS7_ILi192EEENS7_ILi128EEENS7_ILi96EEEEEELi96ENS_12float_e4m3_tEfNS_4arch4Sm90ELb0ELb1ELb0ELb1ELb0ELb1ELb0ELb1ELb1ELb1ELb1ELb0EEENS1_21CollectiveEpilogueFwdINS6_IJSA_SC_SB_EEES9_NS_10bfloat16_tESG_Li384ELb1ELb1ELb1ELb1EEENS1_36VarlenDynamicPersistentTileSchedulerILi192ELi128ELi384ELi128ELb1ELb1ELb1ELb1ELb0ELb1EEEEEEEEEvNT_6ParamsE,(.L_x_14 - _ZN7cutlass13device_kernelIN5flash11enable_sm90INS1_16FlashAttnFwdSm90INS1_25CollectiveMainloopFwdSm90ILi2EN4cute5tupleIJNS5_1CILi1EEES8_S8_EEENS6_IJNS7_ILi192EEENS7_ILi128EEENS7_ILi96EEEEEELi96ENS_12float_e4m3_tEfNS_4arch4Sm90ELb0ELb1ELb0ELb1ELb0ELb1ELb0ELb1ELb1ELb1ELb1ELb0EEENS1_21CollectiveEpilogueFwdINS6_IJSA_SC_SB_EEES9_NS_10bfloat16_tESG_Li384ELb1ELb1ELb1ELb1EEENS1_36VarlenDynamicPersistentTileSchedulerILi192ELi128ELi384ELi128ELb1ELb1ELb1ELb1ELb0ELb1EEEEEEEEEvNT_6ParamsE)
        .other          _ZN7cutlass13device_kernelIN5flash11enable_sm90INS1_16FlashAttnFwdSm90INS1_25CollectiveMainloopFwdSm90ILi2EN4cute5tupleIJNS5_1CILi1EEES8_S8_EEENS6_IJNS7_ILi192EEENS7_ILi128EEENS7_ILi96EEEEEELi96ENS_12float_e4m3_tEfNS_4arch4Sm90ELb0ELb1ELb0ELb1ELb0ELb1ELb0ELb1ELb1ELb1ELb1ELb0EEENS1_21CollectiveEpilogueFwdINS6_IJSA_SC_SB_EEES9_NS_10bfloat16_tESG_Li384ELb1ELb1ELb1ELb1EEENS1_36VarlenDynamicPersistentTileSchedulerILi192ELi128ELi384ELi128ELb1ELb1ELb1ELb1ELb0ELb1EEEEEEEEEvNT_6ParamsE,@"STO_CUDA_ENTRY STV_DEFAULT"
_ZN7cutlass13device_kernelIN5flash11enable_sm90INS1_16FlashAttnFwdSm90INS1_25CollectiveMainloopFwdSm90ILi2EN4cute5tupleIJNS5_1CILi1EEES8_S8_EEENS6_IJNS7_ILi192EEENS7_ILi128EEENS7_ILi96EEEEEELi96ENS_12float_e4m3_tEfNS_4arch4Sm90ELb0ELb1ELb0ELb1ELb0ELb1ELb0ELb1ELb1ELb1ELb1ELb0EEENS1_21CollectiveEpilogueFwdINS6_IJSA_SC_SB_EEES9_NS_10bfloat16_tESG_Li384ELb1ELb1ELb1ELb1EEENS1_36VarlenDynamicPersistentTileSchedulerILi192ELi128ELi384ELi128ELb1ELb1ELb1ELb1ELb0ELb1EEEEEEEEEvNT_6ParamsE:
[----:B------:R-:W-:Y:S01]  /*0000*/  LDC R1, c[0x0][0x37c] ;  /* 0x0000df00ff017b82 */ /* 0x000fe20000000800 */
[----:B------:R-:W-:Y:S05]  /*0010*/  EXIT ;  /* 0x000000000000794d */ /* 0x000fea0003800000 */
.L_x_5:
        /* <DEDUP_REMOVED lines=14> */
.L_x_14:


//--------------------- .text._ZN7cutlass13device_kernelIN5flash11enable_sm90INS1_16FlashAttnFwdSm90INS1_25CollectiveMainloopFwdSm90ILi2EN4cute5tupleIJNS5_1CILi1EEES8_S8_EEENS6_IJNS7_ILi192EEENS7_ILi128EEENS7_ILi96EEEEEELi96ENS_12float_e4m3_tEfNS_4arch4Sm90ELb1ELb0ELb0ELb0ELb0ELb0ELb0ELb1ELb1ELb1ELb1ELb0EEENS1_21CollectiveEpilogueFwdINS6_IJSA_SC_SB_EEES9_NS_10bfloat16_tESG_Li384ELb0ELb1ELb1ELb1EEENS1_19SingleTileSchedulerILb0ELb1ELb1ELi192EEEEEEEEEvNT_6ParamsE --------------------------
	.section	.text._ZN7cutlass13device_kernelIN5flash11enable_sm90INS1_16FlashAttnFwdSm90INS1_25CollectiveMainloopFwdSm90ILi2EN4cute5tupleIJNS5_1CILi1EEES8_S8_EEENS6_IJNS7_ILi192EEENS7_ILi128EEENS7_ILi96EEEEEELi96ENS_12float_e4m3_tEfNS_4arch4Sm90ELb1ELb0ELb0ELb0ELb0ELb0ELb0ELb1ELb1ELb1ELb1ELb0EEENS1_21CollectiveEpilogueFwdINS6_IJSA_SC_SB_EEES9_NS_10bfloat16_tESG_Li384ELb0ELb1ELb1ELb1EEENS1_19SingleTileSchedulerILb0ELb1ELb1ELi192EEEEEEEEEvNT_6ParamsE,"ax",@progbits
	.align	128
.text._ZN7cutlass13device_kernelIN5flash11enable_sm90INS1_16FlashAttnFwdSm90INS1_25CollectiveMainloopFwdSm90ILi2EN4cute5tupleIJNS5_1CILi1EEES8_S8_EEENS6_IJNS7_ILi192EEENS7_ILi128EEENS7_ILi96EEEEEELi96ENS_12float_e4m3_tEfNS_4arch4Sm90ELb1ELb0ELb0ELb0ELb0ELb0ELb0ELb1ELb1ELb1ELb1ELb0EEENS1_21CollectiveEpilogueFwdINS6_IJSA_SC_SB_EEES9_NS_10bfloat16_tESG_Li384ELb0ELb1ELb1ELb1EEENS1_19SingleTileSchedulerILb0ELb1ELb1ELi192EEEEEEEEEvNT_6ParamsE:
        .type           _ZN7cutlass13device_kernelIN5flash11enable_sm90INS1_16FlashAttnFwdSm90INS1_25CollectiveMainloopFwdSm90ILi2EN4cute5tupleIJNS5_1CILi1EEES8_S8_EEENS6_IJNS7_ILi192EEENS7_ILi128EEENS7_ILi96EEEEEELi96ENS_12float_e4m3_tEfNS_4arch4Sm90ELb1ELb0ELb0ELb0ELb0ELb0ELb0ELb1ELb1ELb1ELb1ELb0EEENS1_21CollectiveEpilogueFwdINS6_IJSA_SC_SB_EEES9_NS_10bfloat16_tESG_Li384ELb0ELb1ELb1ELb1EEENS1_19SingleTileSchedulerILb0ELb1ELb1ELi192EEEEEEEEEvNT_6ParamsE,@function
        .size           _ZN7cutlass13device_kernelIN5flash11enable_sm90INS1_16FlashAttnFwdSm90INS1_25CollectiveMainloopFwdSm90ILi2EN4cute5tupleIJNS5_1CILi1EEES8_S8_EEENS6_IJNS7_ILi192EEENS7_ILi128EEENS7_ILi96EEEEEELi96ENS_12float_e4m3_tEfNS_4arch4Sm90ELb1ELb0ELb0ELb0ELb0ELb0ELb0ELb1ELb1ELb1ELb1ELb0EEENS1_21CollectiveEpilogueFwdINS6_IJSA_SC_SB_EEES9_NS_10bfloat16_tESG_Li384ELb0ELb1ELb1ELb1EEENS1_19SingleTileSchedulerILb0ELb1ELb1ELi192EEEEEEEEEvNT_6ParamsE,(.L_x_15 - _ZN7cutlass13device_kernelIN5flash11enable_sm90INS1_16FlashAttnFwdSm90INS1_25CollectiveMainloopFwdSm90ILi2EN4cute5tupleIJNS5_1CILi1EEES8_S8_EEENS6_IJNS7_ILi192EEENS7_ILi128EEENS7_ILi96EEEEEELi96ENS_12float_e4m3_tEfNS_4arch4Sm90ELb1ELb0ELb0ELb0ELb0ELb0ELb0ELb1ELb1ELb1ELb1ELb0EEENS1_21CollectiveEpilogueFwdINS6_IJSA_SC_SB_EEES9_NS_10bfloat16_tESG_Li384ELb0ELb1ELb1ELb1EEENS1_19SingleTileSchedulerILb0ELb1ELb1ELi192EEEEEEEEEvNT_6ParamsE)
        .other          _ZN7cutlass13device_kernelIN5flash11enable_sm90INS1_16FlashAttnFwdSm90INS1_25CollectiveMainloopFwdSm90ILi2EN4cute5tupleIJNS5_1CILi1EEES8_S8_EEENS6_IJNS7_ILi192EEENS7_ILi128EEENS7_ILi96EEEEEELi96ENS_12float_e4m3_tEfNS_4arch4Sm90ELb1ELb0ELb0ELb0ELb0ELb0ELb0ELb1ELb1ELb1ELb1ELb0EEENS1_21CollectiveEpilogueFwdINS6_IJSA_SC_SB_EEES9_NS_10bfloat16_tESG_Li384ELb0ELb1ELb1ELb1EEENS1_19SingleTileSchedulerILb0ELb1ELb1ELi192EEEEEEEEEvNT_6ParamsE,@"STO_CUDA_ENTRY STV_DEFAULT"
_ZN7cutlass13device_kernelIN5flash11enable_sm90INS1_16FlashAttnFwdSm90INS1_25CollectiveMainloopFwdSm90ILi2EN4cute5tupleIJNS5_1CILi1EEES8_S8_EEENS6_IJNS7_ILi192EEENS7_ILi128EEENS7_ILi96EEEEEELi96ENS_12float_e4m3_tEfNS_4arch4Sm90ELb1ELb0ELb0ELb0ELb0ELb0ELb0ELb1ELb1ELb1ELb1ELb0EEENS1_21CollectiveEpilogueFwdINS6_IJSA_SC_SB_EEES9_NS_10bfloat16_tESG_Li384ELb0ELb1ELb1ELb1EEENS1_19SingleTileSchedulerILb0ELb1ELb1ELi192EEEEEEEEEvNT_6ParamsE:
[----:B------:R-:W-:Y:S01]  /*0000*/  LDC R1, c[0x0][0x37c] ;  /* 0x0000df00ff017b82 */ /* 0x000fe20000000800 */
[----:B------:R-:W-:Y:S05]  /*0010*/  EXIT ;  /* 0x000000000000794d */ /* 0x000fea0003800000 */
.L_x_6:
        /* <DEDUP_REMOVED lines=14> */
.L_x_15:


//--------------------- .text._ZN7cutlass13device_kernelIN5flash11enable_sm90INS1_16FlashAttnFwdSm90INS1_25CollectiveMainloopFwdSm90ILi2EN4cute5tupleIJNS5_1CILi1EEES8_S8_EEENS6_IJNS7_ILi192EEENS7_ILi128EEENS7_ILi96EEEEEELi96ENS_12float_e4m3_tEfNS_4arch4Sm90ELb1ELb0ELb0ELb1ELb0ELb0ELb0ELb1ELb1ELb1ELb1ELb0EEENS1_21CollectiveEpilogueFwdINS6_IJSA_SC_SB_EEES9_NS_10bfloat16_tESG_Li384ELb1ELb1ELb1ELb1EEENS1_36VarlenDynamicPersistentTileSchedulerILi192ELi128ELi384ELi128ELb1ELb1ELb1ELb1ELb1ELb1EEEEEEEEEvNT_6ParamsE --------------------------
	.section	.text._ZN7cutlass13device_kernelIN5flash11enable_sm90INS1_16FlashAttnFwdSm90INS1_25CollectiveMainloopFwdSm90ILi2EN4cute5tupleIJNS5_1CILi1EEES8_S8_EEENS6_IJNS7_ILi192EEENS7_ILi128EEENS7_ILi96EEEEEELi96ENS_12float_e4m3_tEfNS_4arch4Sm90ELb1ELb0ELb0ELb1ELb0ELb0ELb0ELb1ELb1ELb1ELb1ELb0EEENS1_21CollectiveEpilogueFwdINS6_IJSA_SC_SB_EEES9_NS_10bfloat16_tESG_Li384ELb1ELb1ELb1ELb1EEENS1_36VarlenDynamicPersistentTileSchedulerILi192ELi128ELi384ELi128ELb1ELb1ELb1ELb1ELb1ELb1EEEEEEEEEvNT_6ParamsE,"ax",@progbits
	.align	128
.text._ZN7cutlass13device_kernelIN5flash11enable_sm90INS1_16FlashAttnFwdSm90INS1_25CollectiveMainloopFwdSm90ILi2EN4cute5tupleIJNS5_1CILi1EEES8_S8_EEENS6_IJNS7_ILi192EEENS7_ILi128EEENS7_ILi96EEEEEELi96ENS_12float_e4m3_tEfNS_4arch4Sm90ELb1ELb0ELb0ELb1ELb0ELb0ELb0ELb1ELb1ELb1ELb1ELb0EEENS1_21CollectiveEpilogueFwdINS6_IJSA_SC_SB_EEES9_NS_10bfloat16_tESG_Li384ELb1ELb1ELb1ELb1EEENS1_36VarlenDynamicPersistentTileSchedulerILi192ELi128ELi384ELi128ELb1ELb1ELb1ELb1ELb1ELb1EEEEEEEEEvNT_6ParamsE:
        .type           _ZN7cutlass13device_kernelIN5flash11enable_sm90INS1_16FlashAttnFwdSm90INS1_25CollectiveMainloopFwdSm90ILi2EN4cute5tupleIJNS5_1CILi1EEES8_S8_EEENS6_IJNS7_ILi192EEENS7_ILi128EEENS7_ILi96EEEEEELi96ENS_12float_e4m3_tEfNS_4arch4Sm90ELb1ELb0ELb0ELb1ELb0ELb0ELb0ELb1ELb1ELb1ELb1ELb0EEENS1_21CollectiveEpilogueFwdINS6_IJSA_SC_SB_EEES9_NS_10bfloat16_tESG_Li384ELb1ELb1ELb1ELb1EEENS1_36VarlenDynamicPersistentTileSchedulerILi192ELi128ELi384ELi128ELb1ELb1ELb1ELb1ELb1ELb1EEEEEEEEEvNT_6ParamsE,@function
        .size           _ZN7cutlass13device_kernelIN5flash11enable_sm90INS1_16FlashAttnFwdSm90INS1_25CollectiveMainloopFwdSm90ILi2EN4cute5tupleIJNS5_1CILi1EEES8_S8_EEENS6_IJNS7_ILi192EEENS7_ILi128EEENS7_ILi96EEEEEELi96ENS_12float_e4m3_tEfNS_4arch4Sm90ELb1ELb0ELb0ELb1ELb0ELb0ELb0ELb1ELb1ELb1ELb1ELb0EEENS1_21CollectiveEpilogueFwdINS6_IJSA_SC_SB_EEES9_NS_10bfloat16_tESG_Li384ELb1ELb1ELb1ELb1EEENS1_36VarlenDynamicPersistentTileSchedulerILi192ELi128ELi384ELi128ELb1ELb1ELb1ELb1ELb1ELb1EEEEEEEEEvNT_6ParamsE,(.L_x_16 - _ZN7cutlass13device_kernelIN5flash11enable_sm90INS1_16FlashAttnFwdSm90INS1_25CollectiveMainloopFwdSm90ILi2EN4cute5tupleIJNS5_1CILi1EEES8_S8_EEENS6_IJNS7_ILi192EEENS7_ILi128EEENS7_ILi96EEEEEELi96ENS_12float_e4m3_tEfNS_4arch4Sm90ELb1ELb0ELb0ELb1ELb0ELb0ELb0ELb1ELb1ELb1ELb1ELb0EEENS1_21CollectiveEpilogueFwdINS6_IJSA_SC_SB_EEES9_NS_10bfloat16_tESG_Li384ELb1ELb1ELb1ELb1EEENS1_36VarlenDynamicPersistentTileSchedulerILi192ELi128ELi384ELi128ELb1ELb1ELb1ELb1ELb1ELb1EEEEEEEEEvNT_6ParamsE)
        .other          _ZN7cutlass13device_kernelIN5flash11enable_sm90INS1_16FlashAttnFwdSm90INS1_25CollectiveMainloopFwdSm90ILi2EN4cute5tupleIJNS5_1CILi1EEES8_S8_EEENS6_IJNS7_ILi192EEENS7_ILi128EEENS7_ILi96EEEEEELi96ENS_12float_e4m3_tEfNS_4arch4Sm90ELb1ELb0ELb0ELb1ELb0ELb0ELb0ELb1ELb1ELb1ELb1ELb0EEENS1_21CollectiveEpilogueFwdINS6_IJSA_SC_SB_EEES9_NS_10bfloat16_tESG_Li384ELb1ELb1ELb1ELb1EEENS1_36VarlenDynamicPersistentTileSchedulerILi192ELi128ELi384ELi128ELb1ELb1ELb1ELb1ELb1ELb1EEEEEEEEEvNT_6ParamsE,@"STO_CUDA_ENTRY STV_DEFAULT"
_ZN7cutlass13device_kernelIN5flash11enable_sm90INS1_16FlashAttnFwdSm90INS1_25CollectiveMainloopFwdSm90ILi2EN4cute5tupleIJNS5_1CILi1EEES8_S8_EEENS6_IJNS7_ILi192EEENS7_ILi128EEENS7_ILi96EEEEEELi96ENS_12float_e4m3_tEfNS_4arch4Sm90ELb1ELb0ELb0ELb1ELb0ELb0ELb0ELb1ELb1ELb1ELb1ELb0EEENS1_21CollectiveEpilogueFwdINS6_IJSA_SC_SB_EEES9_NS_10bfloat16_tESG_Li384ELb1ELb1ELb1ELb1EEENS1_36VarlenDynamicPersistentTileSchedulerILi192ELi128ELi384ELi128ELb1ELb1ELb1ELb1ELb1ELb1EEEEEEEEEvNT_6ParamsE:
[----:B------:R-:W-:Y:S01]  /*0000*/  LDC R1, c[0x0][0x37c] ;  /* 0x0000df00ff017b82 */ /* 0x000fe20000000800 */
[----:B------:R-:W-:Y:S05]  /*0010*/  EXIT ;  /* 0x000000000000794d */ /* 0x000fea0003800000 */
.L_x_7:
        /* <DEDUP_REMOVED lines=14> */
.L_x_16:


//--------------------- .text._ZN7cutlass13device_kernelIN5flash11enable_sm90INS1_16FlashAttnFwdSm90INS1_25CollectiveMainloopFwdSm90ILi2EN4cute5tupleIJNS5_1CILi1EEES8_S8_EEENS6_IJNS7_ILi192EEENS7_ILi128EEENS7_ILi96EEEEEELi96ENS_12float_e4m3_tEfNS_4arch4Sm90ELb1ELb0ELb0ELb1ELb0ELb1ELb0ELb1ELb1ELb1ELb1ELb0EEENS1_21CollectiveEpilogueFwdINS6_IJSA_SC_SB_EEES9_NS_10bfloat16_tESG_Li384ELb1ELb1ELb1ELb1EEENS1_36VarlenDynamicPersistentTileSchedulerILi192ELi128ELi384ELi128ELb1ELb1ELb1ELb1ELb1ELb1EEEEEEEEEvNT_6ParamsE --------------------------
	.section	.text._ZN7cutlass13device_kernelIN5flash11enable_sm90INS1_16FlashAttnFwdSm90INS1_25CollectiveMainloopFwdSm90ILi2EN4cute5tupleIJNS5_1CILi1EEES8_S8_EEENS6_IJNS7_ILi192EEENS7_ILi128EEENS7_ILi96EEEEEELi96ENS_12float_e4m3_tEfNS_4arch4Sm90ELb1ELb0ELb0ELb1ELb0ELb1ELb0ELb1ELb1ELb1ELb1ELb0EEENS1_21CollectiveEpilogueFwdINS6_IJSA_SC_SB_EEES9_NS_10bfloat16_tESG_Li384ELb1ELb1ELb1ELb1EEENS1_36VarlenDynamicPersistentTileSchedulerILi192ELi128ELi384ELi128ELb1ELb1ELb1ELb1ELb1ELb1EEEEEEEEEvNT_6ParamsE,"ax",@progbits
	.align	128
.text._ZN7cutlass13device_kernelIN5flash11enable_sm90INS1_16FlashAttnFwdSm90INS1_25CollectiveMainloopFwdSm90ILi2EN4cute5tupleIJNS5_1CILi1EEES8_S8_EEENS6_IJNS7_ILi192EEENS7_ILi128EEENS7_ILi96EEEEEELi96ENS_12float_e4m3_tEfNS_4arch4Sm90ELb1ELb0ELb0ELb1ELb0ELb1ELb0ELb1ELb1ELb1ELb1ELb0EEENS1_21CollectiveEpilogueFwdINS6_IJSA_SC_SB_EEES9_NS_10bfloat16_tESG_Li384ELb1ELb1ELb1ELb1EEENS1_36VarlenDynamicPersistentTileSchedulerILi192ELi128ELi384ELi128ELb1ELb1ELb1ELb1ELb1ELb1EEEEEEEEEvNT_6ParamsE:
        .type           _ZN7cutlass13device_kernelIN5flash11enable_sm90INS1_16FlashAttnFwdSm90INS1_25CollectiveMainloopFwdSm90ILi2EN4cute5tupleIJNS5_1CILi1EEES8_S8_EEENS6_IJNS7_ILi192EEENS7_ILi128EEENS7_ILi96EEEEEELi96ENS_12float_e4m3_tEfNS_4arch4Sm90ELb1ELb0ELb0ELb1ELb0ELb1ELb0ELb1ELb1ELb1ELb1ELb0EEENS1_21CollectiveEpilogueFwdINS6_IJSA_SC_SB_EEES9_NS_10bfloat16_tESG_Li384ELb1ELb1ELb1ELb1EEENS1_36VarlenDynamicPersistentTileSchedulerILi192ELi128ELi384ELi128ELb1ELb1ELb1ELb1ELb1ELb1EEEEEEEEEvNT_6ParamsE,@function
        .size           _ZN7cutlass13device_kernelIN5flash11enable_sm90INS1_16FlashAttnFwdSm90INS1_25CollectiveMainloopFwdSm90ILi2EN4cute5tupleIJNS5_1CILi1EEES8_S8_EEENS6_IJNS7_ILi192EEENS7_ILi128EEENS7_ILi96EEEEEELi96ENS_12float_e4m3_tEfNS_4arch4Sm90ELb1ELb0ELb0ELb1ELb0ELb1ELb0ELb1ELb1ELb1ELb1ELb0EEENS1_21CollectiveEpilogueFwdINS6_IJSA_SC_SB_EEES9_NS_10bfloat16_tESG_Li384ELb1ELb1ELb1ELb1EEENS1_36VarlenDynamicPersistentTileSchedulerILi192ELi128ELi384ELi128ELb1ELb1ELb1ELb1ELb1ELb1EEEEEEEEEvNT_6ParamsE,(.L_x_17 - _ZN7cutlass13device_kernelIN5flash11enable_sm90INS1_16FlashAttnFwdSm90INS1_25CollectiveMainloopFwdSm90ILi2EN4cute5tupleIJNS5_1CILi1EEES8_S8_EEENS6_IJNS7_ILi192EEENS7_ILi128EEENS7_ILi96EEEEEELi96ENS_12float_e4m3_tEfNS_4arch4Sm90ELb1ELb0ELb0ELb1ELb0ELb1ELb0ELb1ELb1ELb1ELb1ELb0EEENS1_21CollectiveEpilogueFwdINS6_IJSA_SC_SB_EEES9_NS_10bfloat16_tESG_Li384ELb1ELb1ELb1ELb1EEENS1_36VarlenDynamicPersistentTileSchedulerILi192ELi128ELi384ELi128ELb1ELb1ELb1ELb1ELb1ELb1EEEEEEEEEvNT_6ParamsE)
        .other          _ZN7cutlass13device_kernelIN5flash11enable_sm90INS1_16FlashAttnFwdSm90INS1_25CollectiveMainloopFwdSm90ILi2EN4cute5tupleIJNS5_1CILi1EEES8_S8_EEENS6_IJNS7_ILi192EEENS7_ILi128EEENS7_ILi96EEEEEELi96ENS_12float_e4m3_tEfNS_4arch4Sm90ELb1ELb0ELb0ELb1ELb0ELb1ELb0ELb1ELb1ELb1ELb1ELb0EEENS1_21CollectiveEpilogueFwdINS6_IJSA_SC_SB_EEES9_NS_10bfloat16_tESG_Li384ELb1ELb1ELb1ELb1EEENS1_36VarlenDynamicPersistentTileSchedulerILi192ELi128ELi384ELi128ELb1ELb1ELb1ELb1ELb1ELb1EEEEEEEEEvNT_6ParamsE,@"STO_CUDA_ENTRY STV_DEFAULT"
_ZN7cutlass13device_kernelIN5flash11enable_sm90INS1_16FlashAttnFwdSm90INS1_25CollectiveMainloopFwdSm90ILi2EN4cute5tupleIJNS5_1CILi1EEES8_S8_EEENS6_IJNS7_ILi192EEENS7_ILi128EEENS7_ILi96EEEEEELi96ENS_12float_e4m3_tEfNS_4arch4Sm90ELb1ELb0ELb0ELb1ELb0ELb1ELb0ELb1ELb1ELb1ELb1ELb0EEENS1_21CollectiveEpilogueFwdINS6_IJSA_SC_SB_EEES9_NS_10bfloat16_tESG_Li384ELb1ELb1ELb1ELb1EEENS1_36VarlenDynamicPersistentTileSchedulerILi192ELi128ELi384ELi128ELb1ELb1ELb1ELb1ELb1ELb1EEEEEEEEEvNT_6ParamsE:
[----:B------:R-:W-:Y:S01]  /*0000*/  LDC R1, c[0x0][0x37c] ;  /* 0x0000df00ff017b82 */ /* 0x000fe20000000800 */
[----:B------:R-:W-:Y:S05]  /*0010*/  EXIT ;  /* 0x000000000000794d */ /* 0x000fea0003800000 */
.L_x_8:
        /* <DEDUP_REMOVED lines=14> */
.L_x_17:


//--------------------- .nv.shared.reserved.0     --------------------------
	.section	.nv.shared.reserved.0,"aw",@nobits
	.weak		__nv_reservedSMEM_offset_0_alias
	.size		__nv_reservedSMEM_offset_0_alias, 0, 64
	.other		__nv_reservedSMEM_offset_0_alias,@"STO_CUDA_RESERVED_SHARED STV_DEFAULT"
__nv_reservedSMEM_offset_0_alias:
	.zero		0
	.zero		64


//--------------------- .nv.global                --------------------------
	.section	.nv.global,"aw",@nobits
.nv.global:
	.type		_ZN71_INTERNAL_f927cdb7_35_flash_fwd_hdim96_e4m3_split_sm90_cu_f3e6f9ee_36464cute1_E,@object
	.size		_ZN71_INTERNAL_f927cdb7_35_flash_fwd_hdim96_e4m3_split_sm90_cu_f3e6f9ee_36464cute1_E,(_ZN71_INTERNAL_f927cdb7_35_flash_fwd_hdim96_e4m3_split_sm90_cu_f3e6f9ee_36464cuda3std3__45__cpo6cbeginE - _ZN71_INTERNAL_f927cdb7_35_flash_fwd_hdim96_e4m3_split_sm90_cu_f3e6f9ee_36464cute1_E)
_ZN71_INTERNAL_f927cdb7_35_flash_fwd_hdim96_e4m3_split_sm90_cu_f3e6f9ee_36464cute1_E:
	.zero		1
	.type		_ZN71_INTERNAL_f927cdb7_35_flash_fwd_hdim96_e4m3_split_sm90_cu_f3e6f9ee_36464cuda3std3__45__cpo6cbeginE,@object
	.size		_ZN71_INTERNAL_f927cdb7_35_flash_fwd_hdim96_e4m3_split_sm90_cu_f3e6f9ee_36464cuda3std3__45__cpo6cbeginE,(_ZN71_INTERNAL_f927cdb7_35_flash_fwd_hdim96_e4m3_split_sm90_cu_f3e6f9ee_36464cuda3std3__48in_placeE - _ZN71_INTERNAL_f927cdb7_35_flash_fwd_hdim96_e4m3_split_sm90_cu_f3e6f9ee_36464cuda3std3__45__cpo6cbeginE)
_ZN71_INTERNAL_f927cdb7_35_flash_fwd_hdim96_e4m3_split_sm90_cu_f3e6f9ee_36464cuda3std3__45__cpo6cbeginE:
	.zero		1
	.type		_ZN71_INTERNAL_f927cdb7_35_flash_fwd_hdim96_e4m3_split_sm90_cu_f3e6f9ee_36464cuda3std3__48in_placeE,@object
	.size		_ZN71_INTERNAL_f927cdb7_35_flash_fwd_hdim96_e4m3_split_sm90_cu_f3e6f9ee_36464cuda3std3__48in_placeE,(_ZN71_INTERNAL_f927cdb7_35_flash_fwd_hdim96_e4m3_split_sm90_cu_f3e6f9ee_36464cuda3std6ranges3__45__cpo9iter_moveE - _ZN71_INTERNAL_f927cdb7_35_flash_fwd_hdim96_e4m3_split_sm90_cu_f3e6f9ee_36464cuda3std3__48in_placeE)
_ZN71_INTERNAL_f927cdb7_35_flash_fwd_hdim96_e4m3_split_sm90_cu_f3e6f9ee_36464cuda3std3__48in_placeE:
	.zero		1
	.type		_ZN71_INTERNAL_f927cdb7_35_flash_fwd_hdim96_e4m3_split_sm90_cu_f3e6f9ee_36464cuda3std6ranges3__45__cpo9iter_moveE,@object
	.size		_ZN71_INTERNAL_f927cdb7_35_flash_fwd_hdim96_e4m3_split_sm90_cu_f3e6f9ee_36464cuda3std6ranges3__45__cpo9iter_moveE,(_ZN71_INTERNAL_f927cdb7_35_flash_fwd_hdim96_e4m3_split_sm90_cu_f3e6f9ee_36464cuda3std3__45__cpo5beginE - _ZN71_INTERNAL_f927cdb7_35_flash_fwd_hdim96_e4m3_split_sm90_cu_f3e6f9ee_36464cuda3std6ranges3__45__cpo9iter_moveE)
_ZN71_INTERNAL_f927cdb7_35_flash_fwd_hdim96_e4m3_split_sm90_cu_f3e6f9ee_36464cuda3std6ranges3__45__cpo9iter_moveE:
	.zero		1
	.type		_ZN71_INTERNAL_f927cdb7_35_flash_fwd_hdim96_e4m3_split_sm90_cu_f3e6f9ee_36464cuda3std3__45__cpo5beginE,@object
	.size		_ZN71_INTERNAL_f927cdb7_35_flash_fwd_hdim96_e4m3_split_sm90_cu_f3e6f9ee_36464cuda3std3__45__cpo5beginE,(_ZN71_INTERNAL_f927cdb7_35_flash_fwd_hdim96_e4m3_split_sm90_cu_f3e6f9ee_36464cuda3std3__473_GLOBAL__N__f927cdb7_35_flash_fwd_hdim96_e4m3_split_sm90_cu_f3e6f9ee_36466ignoreE - _ZN71_INTERNAL_f927cdb7_35_flash_fwd_hdim96_e4m3_split_sm90_cu_f3e6f9ee_36464cuda3std3__45__cpo5beginE)
_ZN71_INTERNAL_f927cdb7_35_flash_fwd_hdim96_e4m3_split_sm90_cu_f3e6f9ee_36464cuda3std3__45__cpo5beginE:
	.zero		1
	.type		_ZN71_INTERNAL_f927cdb7_35_flash_fwd_hdim96_e4m3_split_sm90_cu_f3e6f9ee_36464cuda3std3__473_GLOBAL__N__f927cdb7_35_flash_fwd_hdim96_e4m3_split_sm90_cu_f3e6f9ee_36466ignoreE,@object
	.size		_ZN71_INTERNAL_f927cdb7_35_flash_fwd_hdim96_e4m3_split_sm90_cu_f3e6f9ee_36464cuda3std3__473_GLOBAL__N__f927cdb7_35_flash_fwd_hdim96_e4m3_split_sm90_cu_f3e6f9ee_36466ignoreE,(_ZN71_INTERNAL_f927cdb7_35_flash_fwd_hdim96_e4m3_split_sm90_cu_f3e6f9ee_36464cute7productE - _ZN71_INTERNAL_f927cdb7_35_flash_fwd_hdim96_e4m3_split_sm90_cu_f3e6f9ee_36464cuda3std3__473_GLOBAL__N__f927cdb7_35_flash_fwd_hdim96_e4m3_split_sm90_cu_f3e6f9ee_36466ignoreE)
_ZN71_INTERNAL_f927cdb7_35_flash_fwd_hdim96_e4m3_split_sm90_cu_f3e6f9ee_36464cuda3std3__473_GLOBAL__N__f927cdb7_35_flash_fwd_hdim96_e4m3_split_sm90_cu_f3e6f9ee_36466ignoreE:
	.zero		1
	.type		_ZN71_INTERNAL_f927cdb7_35_flash_fwd_hdim96_e4m3_split_sm90_cu_f3e6f9ee_36464cute7productE,@object
	.size		_ZN71_INTERNAL_f927cdb7_35_flash_fwd_hdim96_e4m3_split_sm90_cu_f3e6f9ee_36464cute7productE,(_ZN71_INTERNAL_f927cdb7_35_flash_fwd_hdim96_e4m3_split_sm90_cu_f3e6f9ee_36464cuda3std3__45__cpo3endE - _ZN71_INTERNAL_f927cdb7_35_flash_fwd_hdim96_e4m3_split_sm90_cu_f3e6f9ee_36464cute7productE)
_ZN71_INTERNAL_f927cdb7_35_flash_fwd_hdim96_e4m3_split_sm90_cu_f3e6f9ee_36464cute7productE:
	.zero		1
	.type		_ZN71_INTERNAL_f927cdb7_35_flash_fwd_hdim96_e4m3_split_sm90_cu_f3e6f9ee_36464cuda3std3__45__cpo3endE,@object
	.size		_ZN71_INTERNAL_f927cdb7_35_flash_fwd_hdim96_e4m3_split_sm90_cu_f3e6f9ee_36464cuda3std3__45__cpo3endE,(_ZN71_INTERNAL_f927cdb7_35_flash_fwd_hdim96_e4m3_split_sm90_cu_f3e6f9ee_36464cuda3std3__419piecewise_constructE - _ZN71_INTERNAL_f927cdb7_35_flash_fwd_hdim96_e4m3_split_sm90_cu_f3e6f9ee_36464cuda3std3__45__cpo3endE)
_ZN71_INTERNAL_f927cdb7_35_flash_fwd_hdim96_e4m3_split_sm90_cu_f3e6f9ee_36464cuda3std3__45__cpo3endE:
	.zero		1
	.type		_ZN71_INTERNAL_f927cdb7_35_flash_fwd_hdim96_e4m3_split_sm90_cu_f3e6f9ee_36464cuda3std3__419piecewise_constructE,@object
	.size		_ZN71_INTERNAL_f927cdb7_35_flash_fwd_hdim96_e4m3_split_sm90_cu_f3e6f9ee_36464cuda3std3__419piecewise_constructE,(_ZN71_INTERNAL_f927cdb7_35_flash_fwd_hdim96_e4m3_split_sm90_cu_f3e6f9ee_36464cuda3std3__45__cpo4cendE - _ZN71_INTERNAL_f927cdb7_35_flash_fwd_hdim96_e4m3_split_sm90_cu_f3e6f9ee_36464cuda3std3__419piecewise_constructE)
_ZN71_INTERNAL_f927cdb7_35_flash_fwd_hdim96_e4m3_split_sm90_cu_f3e6f9ee_36464cuda3std3__419piecewise_constructE:
	.zero		1
	.type		_ZN71_INTERNAL_f927cdb7_35_flash_fwd_hdim96_e4m3_split_sm90_cu_f3e6f9ee_36464cuda3std3__45__cpo4cendE,@object
	.size		_ZN71_INTERNAL_f927cdb7_35_flash_fwd_hdim96_e4m3_split_sm90_cu_f3e6f9ee_36464cuda3std3__45__cpo4cendE,(_ZN71_INTERNAL_f927cdb7_35_flash_fwd_hdim96_e4m3_split_sm90_cu_f3e6f9ee_36464cuda3std6ranges3__45__cpo4swapE - _ZN71_INTERNAL_f927cdb7_35_flash_fwd_hdim96_e4m3_split_sm90_cu_f3e6f9ee_36464cuda3std3__45__cpo4cendE)
_ZN71_INTERNAL_f927cdb7_35_flash_fwd_hdim96_e4m3_split_sm90_cu_f3e6f9ee_36464cuda3std3__45__cpo4cendE:
	.zero		1
	.type		_ZN71_INTERNAL_f927cdb7_35_flash_fwd_hdim96_e4m3_split_sm90_cu_f3e6f9ee_36464cuda3std6ranges3__45__cpo4swapE,@object
	.size		_ZN71_INTERNAL_f927cdb7_35_flash_fwd_hdim96_e4m3_split_sm90_cu_f3e6f9ee_36464cuda3std6ranges3__45__cpo4swapE,(.L_7 - _ZN71_INTERNAL_f927cdb7_35_flash_fwd_hdim96_e4m3_split_sm90_cu_f3e6f9ee_36464cuda3std6ranges3__45__cpo4swapE)
_ZN71_INTERNAL_f927cdb7_35_flash_fwd_hdim96_e4m3_split_sm90_cu_f3e6f9ee_36464cuda3std6ranges3__45__cpo4swapE:
	.zero		1
.L_7:


//--------------------- .nv.constant0._ZN7cutlass13device_kernelIN5flash11enable_sm90INS1_16FlashAttnFwdSm90INS1_25CollectiveMainloopFwdSm90ILi2EN4cute5tupleIJNS5_1CILi1EEES8_S8_EEENS6_IJNS7_ILi192EEENS7_ILi128EEENS7_ILi96EEEEEELi96ENS_12float_e4m3_tEfNS_4arch4Sm90ELb0ELb0ELb0ELb0ELb0ELb0ELb0ELb1ELb1ELb1ELb1ELb0EEENS1_21CollectiveEpilogueFwdINS6_IJSA_SC_SB_EEES9_NS_10bfloat16_tESG_Li384ELb0ELb1ELb1ELb1EEENS1_19SingleTileSchedulerILb0ELb1ELb1ELi192EEEEEEEEEvNT_6ParamsE --------------------------
	.section	.nv.constant0._ZN7cutlass13device_kernelIN5flash11enable_sm90INS1_16FlashAttnFwdSm90INS1_25CollectiveMainloopFwdSm90ILi2EN4cute5tupleIJNS5_1CILi1EEES8_S8_EEENS6_IJNS7_ILi192EEENS7_ILi128EEENS7_ILi96EEEEEELi96ENS_12float_e4m3_tEfNS_4arch4Sm90ELb0ELb0ELb0ELb0ELb0ELb0ELb0ELb1ELb1ELb1ELb1ELb0EEENS1_21CollectiveEpilogueFwdINS6_IJSA_SC_SB_EEES9_NS_10bfloat16_tESG_Li384ELb0ELb1ELb1ELb1EEENS1_19SingleTileSchedulerILb0ELb1ELb1ELi192EEEEEEEEEvNT_6ParamsE,"a",@progbits
	.sectionflags	@""
	.align	4
.nv.constant0._ZN7cutlass13device_kernelIN5flash11enable_sm90INS1_16FlashAttnFwdSm90INS1_25CollectiveMainloopFwdSm90ILi2EN4cute5tupleIJNS5_1CILi1EEES8_S8_EEENS6_IJNS7_ILi192EEENS7_ILi128EEENS7_ILi96EEEEEELi96ENS_12float_e4m3_tEfNS_4arch4Sm90ELb0ELb0ELb0ELb0ELb0ELb0ELb0ELb1ELb1ELb1ELb1ELb0EEENS1_21CollectiveEpilogueFwdINS6_IJSA_SC_SB_EEES9_NS_10bfloat16_tESG_Li384ELb0ELb1ELb1ELb1EEENS1_19SingleTileSchedulerILb0ELb1ELb1ELi192EEEEEEEEEvNT_6ParamsE:
	.zero		3456


//--------------------- .nv.constant0._ZN7cutlass13device_kernelIN5flash11enable_sm90INS1_16FlashAttnFwdSm90INS1_25CollectiveMainloopFwdSm90ILi2EN4cute5tupleIJNS5_1CILi1EEES8_S8_EEENS6_IJNS7_ILi192EEENS7_ILi128EEENS7_ILi96EEEEEELi96ENS_12float_e4m3_tEfNS_4arch4Sm90ELb0ELb0ELb0ELb1ELb0ELb0ELb0ELb1ELb1ELb1ELb1ELb0EEENS1_21CollectiveEpilogueFwdINS6_IJSA_SC_SB_EEES9_NS_10bfloat16_tESG_Li384ELb1ELb1ELb1ELb1EEENS1_36VarlenDynamicPersistentTileSchedulerILi192ELi128ELi384ELi128ELb1ELb1ELb1ELb0ELb1ELb1EEEEEEEEEvNT_6ParamsE --------------------------
	.section	.nv.constant0._ZN7cutlass13device_kernelIN5flash11enable_sm90INS1_16FlashAttnFwdSm90INS1_25CollectiveMainloopFwdSm90ILi2EN4cute5tupleIJNS5_1CILi1EEES8_S8_EEENS6_IJNS7_ILi192EEENS7_ILi128EEENS7_ILi96EEEEEELi96ENS_12float_e4m3_tEfNS_4arch4Sm90ELb0ELb0ELb0ELb1ELb0ELb0ELb0ELb1ELb1ELb1ELb1ELb0EEENS1_21CollectiveEpilogueFwdINS6_IJSA_SC_SB_EEES9_NS_10bfloat16_tESG_Li384ELb1ELb1ELb1ELb1EEENS1_36VarlenDynamicPersistentTileSchedulerILi192ELi128ELi384ELi128ELb1ELb1ELb1ELb0ELb1ELb1EEEEEEEEEvNT_6ParamsE,"a",@progbits
	.sectionflags	@""
	.align	4
.nv.constant0._ZN7cutlass13device_kernelIN5flash11enable_sm90INS1_16FlashAttnFwdSm90INS1_25CollectiveMainloopFwdSm90ILi2EN4cute5tupleIJNS5_1CILi1EEES8_S8_EEENS6_IJNS7_ILi192EEENS7_ILi128EEENS7_ILi96EEEEEELi96ENS_12float_e4m3_tEfNS_4arch4Sm90ELb0ELb0ELb0ELb1ELb0ELb0ELb0ELb1ELb1ELb1ELb1ELb0EEENS1_21CollectiveEpilogueFwdINS6_IJSA_SC_SB_EEES9_NS_10bfloat16_tESG_Li384ELb1ELb1ELb1ELb1EEENS1_36VarlenDynamicPersistentTileSchedulerILi192ELi128ELi384ELi128ELb1ELb1ELb1ELb0ELb1ELb1EEEEEEEEEvNT_6ParamsE:
	.zero		3584


//--------------------- .nv.constant0._ZN7cutlass13device_kernelIN5flash11enable_sm90INS1_16FlashAttnFwdSm90INS1_25CollectiveMainloopFwdSm90ILi2EN4cute5tupleIJNS5_1CILi1EEES8_S8_EEENS6_IJNS7_ILi192EEENS7_ILi128EEENS7_ILi96EEEEEELi96ENS_12float_e4m3_tEfNS_4arch4Sm90ELb0ELb0ELb0ELb1ELb0ELb1ELb0ELb1ELb1ELb1ELb1ELb0EEENS1_21CollectiveEpilogueFwdINS6_IJSA_SC_SB_EEES9_NS_10bfloat16_tESG_Li384ELb1ELb1ELb1ELb1EEENS1_36VarlenDynamicPersistentTileSchedulerILi192ELi128ELi384ELi128ELb1ELb1ELb1ELb0ELb1ELb1EEEEEEEEEvNT_6ParamsE --------------------------
	.section	.nv.constant0._ZN7cutlass13device_kernelIN5flash11enable_sm90INS1_16FlashAttnFwdSm90INS1_25CollectiveMainloopFwdSm90ILi2EN4cute5tupleIJNS5_1CILi1EEES8_S8_EEENS6_IJNS7_ILi192EEENS7_ILi128EEENS7_ILi96EEEEEELi96ENS_12float_e4m3_tEfNS_4arch4Sm90ELb0ELb0ELb0ELb1ELb0ELb1ELb0ELb1ELb1ELb1ELb1ELb0EEENS1_21CollectiveEpilogueFwdINS6_IJSA_SC_SB_EEES9_NS_10bfloat16_tESG_Li384ELb1ELb1ELb1ELb1EEENS1_36VarlenDynamicPersistentTileSchedulerILi192ELi128ELi384ELi128ELb1ELb1ELb1ELb0ELb1ELb1EEEEEEEEEvNT_6ParamsE,"a",@progbits
	.sectionflags	@""
	.align	4
.nv.constant0._ZN7cutlass13device_kernelIN5flash11enable_sm90INS1_16FlashAttnFwdSm90INS1_25CollectiveMainloopFwdSm90ILi2EN4cute5tupleIJNS5_1CILi1EEES8_S8_EEENS6_IJNS7_ILi192EEENS7_ILi128EEENS7_ILi96EEEEEELi96ENS_12float_e4m3_tEfNS_4arch4Sm90ELb0ELb0ELb0ELb1ELb0ELb1ELb0ELb1ELb1ELb1ELb1ELb0EEENS1_21CollectiveEpilogueFwdINS6_IJSA_SC_SB_EEES9_NS_10bfloat16_tESG_Li384ELb1ELb1ELb1ELb1EEENS1_36VarlenDynamicPersistentTileSchedulerILi192ELi128ELi384ELi128ELb1ELb1ELb1ELb0ELb1ELb1EEEEEEEEEvNT_6ParamsE:
	.zero		3584


//--------------------- .nv.constant0._ZN7cutlass13device_kernelIN5flash11enable_sm90INS1_16FlashAttnFwdSm90INS1_25CollectiveMainloopFwdSm90ILi2EN4cute5tupleIJNS5_1CILi1EEES8_S8_EEENS6_IJNS7_ILi192EEENS7_ILi128EEENS7_ILi96EEEEEELi96ENS_12float_e4m3_tEfNS_4arch4Sm90ELb0ELb1ELb0ELb0ELb0ELb0ELb0ELb1ELb1ELb1ELb1ELb0EEENS1_21CollectiveEpilogueFwdINS6_IJSA_SC_SB_EEES9_NS_10bfloat16_tESG_Li384ELb0ELb1ELb1ELb1EEENS1_19SingleTileSchedulerILb0ELb1ELb1ELi192EEEEEEEEEvNT_6ParamsE --------------------------
	.section	.nv.constant0._ZN7cutlass13device_kernelIN5flash11enable_sm90INS1_16FlashAttnFwdSm90INS1_25CollectiveMainloopFwdSm90ILi2EN4cute5tupleIJNS5_1CILi1EEES8_S8_EEENS6_IJNS7_ILi192EEENS7_ILi128EEENS7_ILi96EEEEEELi96ENS_12float_e4m3_tEfNS_4arch4Sm90ELb0ELb1ELb0ELb0ELb0ELb0ELb0ELb1ELb1ELb1ELb1ELb0EEENS1_21CollectiveEpilogueFwdINS6_IJSA_SC_SB_EEES9_NS_10bfloat16_tESG_Li384ELb0ELb1ELb1ELb1EEENS1_19SingleTileSchedulerILb0ELb1ELb1ELi192EEEEEEEEEvNT_6ParamsE,"a",@progbits
	.sectionflags	@""
	.align	4
.nv.constant0._ZN7cutlass13device_kernelIN5flash11enable_sm90INS1_16FlashAttnFwdSm90INS1_25CollectiveMainloopFwdSm90ILi2EN4cute5tupleIJNS5_1CILi1EEES8_S8_EEENS6_IJNS7_ILi192EEENS7_ILi128EEENS7_ILi96EEEEEELi96ENS_12float_e4m3_tEfNS_4arch4Sm90ELb0ELb1ELb0ELb0ELb0ELb0ELb0ELb1ELb1ELb1ELb1ELb0EEENS1_21CollectiveEpilogueFwdINS6_IJSA_SC_SB_EEES9_NS_10bfloat16_tESG_Li384ELb0ELb1ELb1ELb1EEENS1_19SingleTileSchedulerILb0ELb1ELb1ELi192EEEEEEEEEvNT_6ParamsE:
	.zero		3456


//--------------------- .nv.constant0._ZN7cutlass13device_kernelIN5flash11enable_sm90INS1_16FlashAttnFwdSm90INS1_25CollectiveMainloopFwdSm90ILi2EN4cute5tupleIJNS5_1CILi1EEES8_S8_EEENS6_IJNS7_ILi192EEENS7_ILi128EEENS7_ILi96EEEEEELi96ENS_12float_e4m3_tEfNS_4arch4Sm90ELb0ELb1ELb0ELb1ELb0ELb0ELb0ELb1ELb1ELb1ELb1ELb0EEENS1_21CollectiveEpilogueFwdINS6_IJSA_SC_SB_EEES9_NS_10bfloat16_tESG_Li384ELb1ELb1ELb1ELb1EEENS1_36VarlenDynamicPersistentTileSchedulerILi192ELi128ELi384ELi128ELb1ELb1ELb1ELb1ELb0ELb1EEEEEEEEEvNT_6ParamsE --------------------------
	.section	.nv.constant0._ZN7cutlass13device_kernelIN5flash11enable_sm90INS1_16FlashAttnFwdSm90INS1_25CollectiveMainloopFwdSm90ILi2EN4cute5tupleIJNS5_1CILi1EEES8_S8_EEENS6_IJNS7_ILi192EEENS7_ILi128EEENS7_ILi96EEEEEELi96ENS_12float_e4m3_tEfNS_4arch4Sm90ELb0ELb1ELb0ELb1ELb0ELb0ELb0ELb1ELb1ELb1ELb1ELb0EEENS1_21CollectiveEpilogueFwdINS6_IJSA_SC_SB_EEES9_NS_10bfloat16_tESG_Li384ELb1ELb1ELb1ELb1EEENS1_36VarlenDynamicPersistentTileSchedulerILi192ELi128ELi384ELi128ELb1ELb1ELb1ELb1ELb0ELb1EEEEEEEEEvNT_6ParamsE,"a",@progbits
	.sectionflags	@""
	.align	4
.nv.constant0._ZN7cutlass13device_kernelIN5flash11enable_sm90INS1_16FlashAttnFwdSm90INS1_25CollectiveMainloopFwdSm90ILi2EN4cute5tupleIJNS5_1CILi1EEES8_S8_EEENS6_IJNS7_ILi192EEENS7_ILi128EEENS7_ILi96EEEEEELi96ENS_12float_e4m3_tEfNS_4arch4Sm90ELb0ELb1ELb0ELb1ELb0ELb0ELb0ELb1ELb1ELb1ELb1ELb0EEENS1_21CollectiveEpilogueFwdINS6_IJSA_SC_SB_EEES9_NS_10bfloat16_tESG_Li384ELb1ELb1ELb1ELb1EEENS1_36VarlenDynamicPersistentTileSchedulerILi192ELi128ELi384ELi128ELb1ELb1ELb1ELb1ELb0ELb1EEEEEEEEEvNT_6ParamsE:
	.zero		3584


//--------------------- .nv.constant0._ZN7cutlass13device_kernelIN5flash11enable_sm90INS1_16FlashAttnFwdSm90INS1_25CollectiveMainloopFwdSm90ILi2EN4cute5tupleIJNS5_1CILi1EEES8_S8_EEENS6_IJNS7_ILi192EEENS7_ILi128EEENS7_ILi96EEEEEELi96ENS_12float_e4m3_tEfNS_4arch4Sm90ELb0ELb1ELb0ELb1ELb0ELb1ELb0ELb1ELb1ELb1ELb1ELb0EEENS1_21CollectiveEpilogueFwdINS6_IJSA_SC_SB_EEES9_NS_10bfloat16_tESG_Li384ELb1ELb1ELb1ELb1EEENS1_36VarlenDynamicPersistentTileSchedulerILi192ELi128ELi384ELi128ELb1ELb1ELb1ELb1ELb0ELb1EEEEEEEEEvNT_6ParamsE --------------------------
	.section	.nv.constant0._ZN7cutlass13device_kernelIN5flash11enable_sm90INS1_16FlashAttnFwdSm90INS1_25CollectiveMainloopFwdSm90ILi2EN4cute5tupleIJNS5_1CILi1EEES8_S8_EEENS6_IJNS7_ILi192EEENS7_ILi128EEENS7_ILi96EEEEEELi96ENS_12float_e4m3_tEfNS_4arch4Sm90ELb0ELb1ELb0ELb1ELb0ELb1ELb0ELb1ELb1ELb1ELb1ELb0EEENS1_21CollectiveEpilogueFwdINS6_IJSA_SC_SB_EEES9_NS_10bfloat16_tESG_Li384ELb1ELb1ELb1ELb1EEENS1_36VarlenDynamicPersistentTileSchedulerILi192ELi128ELi384ELi128ELb1ELb1ELb1ELb1ELb0ELb1EEEEEEEEEvNT_6ParamsE,"a",@progbits
	.sectionflags	@""
	.align	4
.nv.constant0._ZN7cutlass13device_kernelIN5flash11enable_sm90INS1_16FlashAttnFwdSm90INS1_25CollectiveMainloopFwdSm90ILi2EN4cute5tupleIJNS5_1CILi1EEES8_S8_EEENS6_IJNS7_ILi192EEENS7_ILi128EEENS7_ILi96EEEEEELi96ENS_12float_e4m3_tEfNS_4arch4Sm90ELb0ELb1ELb0ELb1ELb0ELb1ELb0ELb1ELb1ELb1ELb1ELb0EEENS1_21CollectiveEpilogueFwdINS6_IJSA_SC_SB_EEES9_NS_10bfloat16_tESG_Li384ELb1ELb1ELb1ELb1EEENS1_36VarlenDynamicPersistentTileSchedulerILi192ELi128ELi384ELi128ELb1ELb1ELb1ELb1ELb0ELb1EEEEEEEEEvNT_6ParamsE:
	.zero		3584


//--------------------- .nv.constant0._ZN7cutlass13device_kernelIN5flash11enable_sm90INS1_16FlashAttnFwdSm90INS1_25CollectiveMainloopFwdSm90ILi2EN4cute5tupleIJNS5_1CILi1EEES8_S8_EEENS6_IJNS7_ILi192EEENS7_ILi128EEENS7_ILi96EEEEEELi96ENS_12float_e4m3_tEfNS_4arch4Sm90ELb1ELb0ELb0ELb0ELb0ELb0ELb0ELb1ELb1ELb1ELb1ELb0EEENS1_21CollectiveEpilogueFwdINS6_IJSA_SC_SB_EEES9_NS_10bfloat16_tESG_Li384ELb0ELb1ELb1ELb1EEENS1_19SingleTileSchedulerILb0ELb1ELb1ELi192EEEEEEEEEvNT_6ParamsE --------------------------
	.section	.nv.constant0._ZN7cutlass13device_kernelIN5flash11enable_sm90INS1_16FlashAttnFwdSm90INS1_25CollectiveMainloopFwdSm90ILi2EN4cute5tupleIJNS5_1CILi1EEES8_S8_EEENS6_IJNS7_ILi192EEENS7_ILi128EEENS7_ILi96EEEEEELi96ENS_12float_e4m3_tEfNS_4arch4Sm90ELb1ELb0ELb0ELb0ELb0ELb0ELb0ELb1ELb1ELb1ELb1ELb0EEENS1_21CollectiveEpilogueFwdINS6_IJSA_SC_SB_EEES9_NS_10bfloat16_tESG_Li384ELb0ELb1ELb1ELb1EEENS1_19SingleTileSchedulerILb0ELb1ELb1ELi192EEEEEEEEEvNT_6ParamsE,"a",@progbits
	.sectionflags	@""
	.align	4
.nv.constant0._ZN7cutlass13device_kernelIN5flash11enable_sm90INS1_16FlashAttnFwdSm90INS1_25CollectiveMainloopFwdSm90ILi2EN4cute5tupleIJNS5_1CILi1EEES8_S8_EEENS6_IJNS7_ILi192EEENS7_ILi128EEENS7_ILi96EEEEEELi96ENS_12float_e4m3_tEfNS_4arch4Sm90ELb1ELb0ELb0ELb0ELb0ELb0ELb0ELb1ELb1ELb1ELb1ELb0EEENS1_21CollectiveEpilogueFwdINS6_IJSA_SC_SB_EEES9_NS_10bfloat16_tESG_Li384ELb0ELb1ELb1ELb1EEENS1_19SingleTileSchedulerILb0ELb1ELb1ELi192EEEEEEEEEvNT_6ParamsE:
	.zero		3456


//--------------------- .nv.constant0._ZN7cutlass13device_kernelIN5flash11enable_sm90INS1_16FlashAttnFwdSm90INS1_25CollectiveMainloopFwdSm90ILi2EN4cute5tupleIJNS5_1CILi1EEES8_S8_EEENS6_IJNS7_ILi192EEENS7_ILi128EEENS7_ILi96EEEEEELi96ENS_12float_e4m3_tEfNS_4arch4Sm90ELb1ELb0ELb0ELb1ELb0ELb0ELb0ELb1ELb1ELb1ELb1ELb0EEENS1_21CollectiveEpilogueFwdINS6_IJSA_SC_SB_EEES9_NS_10bfloat16_tESG_Li384ELb1ELb1ELb1ELb1EEENS1_36VarlenDynamicPersistentTileSchedulerILi192ELi128ELi384ELi128ELb1ELb1ELb1ELb1ELb1ELb1EEEEEEEEEvNT_6ParamsE --------------------------
	.section	.nv.constant0._ZN7cutlass13device_kernelIN5flash11enable_sm90INS1_16FlashAttnFwdSm90INS1_25CollectiveMainloopFwdSm90ILi2EN4cute5tupleIJNS5_1CILi1EEES8_S8_EEENS6_IJNS7_ILi192EEENS7_ILi128EEENS7_ILi96EEEEEELi96ENS_12float_e4m3_tEfNS_4arch4Sm90ELb1ELb0ELb0ELb1ELb0ELb0ELb0ELb1ELb1ELb1ELb1ELb0EEENS1_21CollectiveEpilogueFwdINS6_IJSA_SC_SB_EEES9_NS_10bfloat16_tESG_Li384ELb1ELb1ELb1ELb1EEENS1_36VarlenDynamicPersistentTileSchedulerILi192ELi128ELi384ELi128ELb1ELb1ELb1ELb1ELb1ELb1EEEEEEEEEvNT_6ParamsE,"a",@progbits
	.sectionflags	@""
	.align	4
.nv.constant0._ZN7cutlass13device_kernelIN5flash11enable_sm90INS1_16FlashAttnFwdSm90INS1_25CollectiveMainloopFwdSm90ILi2EN4cute5tupleIJNS5_1CILi1EEES8_S8_EEENS6_IJNS7_ILi192EEENS7_ILi128EEENS7_ILi96EEEEEELi96ENS_12float_e4m3_tEfNS_4arch4Sm90ELb1ELb0ELb0ELb1ELb0ELb0ELb0ELb1ELb1ELb1ELb1ELb0EEENS1_21CollectiveEpilogueFwdINS6_IJSA_SC_SB_EEES9_NS_10bfloat16_tESG_Li384ELb1ELb1ELb1ELb1EEENS1_36VarlenDynamicPersistentTileSchedulerILi192ELi128ELi384ELi128ELb1ELb1ELb1ELb1ELb1ELb1EEEEEEEEEvNT_6ParamsE:
	.zero		3584


//--------------------- .nv.constant0._ZN7cutlass13device_kernelIN5flash11enable_sm90INS1_16FlashAttnFwdSm90INS1_25CollectiveMainloopFwdSm90ILi2EN4cute5tupleIJNS5_1CILi1EEES8_S8_EEENS6_IJNS7_ILi192EEENS7_ILi128EEENS7_ILi96EEEEEELi96ENS_12float_e4m3_tEfNS_4arch4Sm90ELb1ELb0ELb0ELb1ELb0ELb1ELb0ELb1ELb1ELb1ELb1ELb0EEENS1_21CollectiveEpilogueFwdINS6_IJSA_SC_SB_EEES9_NS_10bfloat16_tESG_Li384ELb1ELb1ELb1ELb1EEENS1_36VarlenDynamicPersistentTileSchedulerILi192ELi128ELi384ELi128ELb1ELb1ELb1ELb1ELb1ELb1EEEEEEEEEvNT_6ParamsE --------------------------
	.section	.nv.constant0._ZN7cutlass13device_kernelIN5flash11enable_sm90INS1_16FlashAttnFwdSm90INS1_25CollectiveMainloopFwdSm90ILi2EN4cute5tupleIJNS5_1CILi1EEES8_S8_EEENS6_IJNS7_ILi192EEENS7_ILi128EEENS7_ILi96EEEEEELi96ENS_12float_e4m3_tEfNS_4arch4Sm90ELb1ELb0ELb0ELb1ELb0ELb1ELb0ELb1ELb1ELb1ELb1ELb0EEENS1_21CollectiveEpilogueFwdINS6_IJSA_SC_SB_EEES9_NS_10bfloat16_tESG_Li384ELb1ELb1ELb1ELb1EEENS1_36VarlenDynamicPersistentTileSchedulerILi192ELi128ELi384ELi128ELb1ELb1ELb1ELb1ELb1ELb1EEEEEEEEEvNT_6ParamsE,"a",@progbits
	.sectionflags	@""
	.align	4
.nv.constant0._ZN7cutlass13device_kernelIN5flash11enable_sm90INS1_16FlashAttnFwdSm90INS1_25CollectiveMainloopFwdSm90ILi2EN4cute5tupleIJNS5_1CILi1EEES8_S8_EEENS6_IJNS7_ILi192EEENS7_ILi128EEENS7_ILi96EEEEEELi96ENS_12float_e4m3_tEfNS_4arch4Sm90ELb1ELb0ELb0ELb1ELb0ELb1ELb0ELb1ELb1ELb1ELb1ELb0EEENS1_21CollectiveEpilogueFwdINS6_IJSA_SC_SB_EEES9_NS_10bfloat16_tESG_Li384ELb1ELb1ELb1ELb1EEENS1_36VarlenDynamicPersistentTileSchedulerILi192ELi128ELi384ELi128ELb1ELb1ELb1ELb1ELb1ELb1EEEEEEEEEvNT_6ParamsE:
	.zero		3584


//--------------------- SYMBOLS --------------------------

	.type		.nv.reservedSmem.offset0,@object
	.size		.nv.reservedSmem.offset0,0x4
